	.target	sm_100a

	.elftype	@"ET_EXEC"


//--------------------- .note.nv.tkinfo           --------------------------
	.section	.note.nv.tkinfo,"",@"SHT_NOTE"
	.sectionflags	@"SHF_NOTE_NV_TKINFO"
	.tkinfo
        /*0018*/ 	.word	0x00000002
        /*0030*/ 	.string	""
        /*0030*/ 	.string	"ptxas"
        /*0030*/ 	.string	"Cuda compilation tools, release 13.0, V13.0.88"
        /*0030*/ 	.string	"Build cuda_13.0.r13.0/compiler.36424714_0"
        /*0030*/ 	.string	"-arch sm_100a -m 64 "



//--------------------- .note.nv.cuinfo           --------------------------
	.section	.note.nv.cuinfo,"",@"SHT_NOTE"
	.sectionflags	@"SHF_NOTE_NV_CUINFO"
        /*0018*/ 	.short	0x0002
        /*001a*/ 	.short	0x0064
        /*001c*/ 	.short	0x0082
	.zero		2


//--------------------- .nv.info                  --------------------------
	.section	.nv.info,"",@"SHT_CUDA_INFO"
	.align	4


	//----- nvinfo : EIATTR_REGCOUNT
	.align		4
        /*0000*/ 	.byte	0x04, 0x2f
        /*0002*/ 	.short	(.L_19 - .L_18)
	.align		4
.L_18:
        /*0004*/ 	.word	index@(_ZN7cutlass13device_kernelINS_4gemm6kernel13GemmUniversalIN4cute5tupleIJiiiiEEENS1_10collective13CollectiveMmaINS1_35MainloopSm100TmaUmmaWarpSpecializedILi3ELi2ELi4ENS5_IJNS4_1CILi2EEESB_NSA_ILi1EEEEEEEENS5_IJNSA_ILi128EEESF_SF_EEENS_10tfloat32_tENS5_IJlSC_lEEESH_SI_NS4_8TiledMMAINS4_8MMA_AtomIJNS4_23SM100_MMA_TF32_2x1SM_SSISH_SH_fLi128ELi128ELNS4_4UMMA5MajorE0ELSN_0ELNSM_7ScaleInE0ELSO_0EEEEEENS4_6LayoutINS5_IJSC_SC_SC_EEENS5_IJNSA_ILi0EEEST_ST_EEEEENS5_IJNS4_10UnderscoreESW_SW_EEEEENS4_28SM100_TMA_2SM_LOAD_MULTICASTENS4_14ComposedLayoutINS4_7SwizzleILi3ELi4ELi3EEENS4_18smem_ptr_flag_bitsILi32EEENSR_INS5_IJNSA_ILi8EEENSA_ILi32EEEEEENS5_IJS16_SC_EEEEEEEvNS4_8identityENS4_18SM100_TMA_2SM_LOADES1A_vS1B_EENS_8epilogue10collective18CollectiveEpilogueINS1E_23Sm100TmaWarpSpecializedILi4ELi2ELi16ELb1ELb0EEEJNS5_IJNSA_ILi64EEESF_SF_EEENS5_IJNSR_IS1J_SC_EENSR_INS5_IJNSA_ILi16EEESB_EEENS5_IJSC_S1J_EEEEEEEESH_SI_SH_SI_NS1E_6fusion15FusionCallbacksIS1I_NS1R_17LinearCombinationISH_fSH_fLNS_15FloatRoundStyleE2EEES1K_S1Q_JEEENS4_5SM1004TMEM4LOAD26SM100_TMEM_LOAD_32dp32b16xENS4_13SM90_TMA_LOADENS10_INS11_ILi2ELi4ELi3EEES14_NSR_INS5_IJS15_S1M_EEENS5_IJS1M_SC_EEEEEEENS4_39AutoVectorizingCopyWithAssumedAlignmentILi128EEENS4_14SM90_TMA_STOREES26_S28_S28_EEEvvEEEEvNT_6ParamsE)
        /*0008*/ 	.word	0x00000050


	//----- nvinfo : EIATTR_FRAME_SIZE
	.align		4
.L_19:
        /*000c*/ 	.byte	0x04, 0x11
        /*000e*/ 	.short	(.L_21 - .L_20)
	.align		4
.L_20:
        /*0010*/ 	.word	index@($__internal_2_$__cuda_sm10x_tcgen05_guardrail_trap_unallocated_columns_being_dealloced)
        /*0014*/ 	.word	0x00000000


	//----- nvinfo : EIATTR_FRAME_SIZE
	.align		4
.L_21:
        /*0018*/ 	.byte	0x04, 0x11
        /*001a*/ 	.short	(.L_23 - .L_22)
	.align		4
.L_22:
        /*001c*/ 	.word	index@($__internal_1_$__cuda_sm10x_tcgen05_guardrail_trap_phase_invalid_during_alloc)
        /*0020*/ 	.word	0x00000000


	//----- nvinfo : EIATTR_FRAME_SIZE
	.align		4
.L_23:
        /*0024*/ 	.byte	0x04, 0x11
        /*0026*/ 	.short	(.L_25 - .L_24)
	.align		4
.L_24:
        /*0028*/ 	.word	index@($__internal_0_$__cuda_sm10x_tcgen05_guardrail_trap_col_being_dealloced_not_returned_by_alloc)
        /*002c*/ 	.word	0x00000000


	//----- nvinfo : EIATTR_FRAME_SIZE
	.align		4
.L_25:
        /*0030*/ 	.byte	0x04, 0x11
        /*0032*/ 	.short	(.L_27 - .L_26)
	.align		4
.L_26:
        /*0034*/ 	.word	index@(_ZN7cutlass13device_kernelINS_4gemm6kernel13GemmUniversalIN4cute5tupleIJiiiiEEENS1_10collective13CollectiveMmaINS1_35MainloopSm100TmaUmmaWarpSpecializedILi3ELi2ELi4ENS5_IJNS4_1CILi2EEESB_NSA_ILi1EEEEEEEENS5_IJNSA_ILi128EEESF_SF_EEENS_10tfloat32_tENS5_IJlSC_lEEESH_SI_NS4_8TiledMMAINS4_8MMA_AtomIJNS4_23SM100_MMA_TF32_2x1SM_SSISH_SH_fLi128ELi128ELNS4_4UMMA5MajorE0ELSN_0ELNSM_7ScaleInE0ELSO_0EEEEEENS4_6LayoutINS5_IJSC_SC_SC_EEENS5_IJNSA_ILi0EEEST_ST_EEEEENS5_IJNS4_10UnderscoreESW_SW_EEEEENS4_28SM100_TMA_2SM_LOAD_MULTICASTENS4_14ComposedLayoutINS4_7SwizzleILi3ELi4ELi3EEENS4_18smem_ptr_flag_bitsILi32EEENSR_INS5_IJNSA_ILi8EEENSA_ILi32EEEEEENS5_IJS16_SC_EEEEEEEvNS4_8identityENS4_18SM100_TMA_2SM_LOADES1A_vS1B_EENS_8epilogue10collective18CollectiveEpilogueINS1E_23Sm100TmaWarpSpecializedILi4ELi2ELi16ELb1ELb0EEEJNS5_IJNSA_ILi64EEESF_SF_EEENS5_IJNSR_IS1J_SC_EENSR_INS5_IJNSA_ILi16EEESB_EEENS5_IJSC_S1J_EEEEEEEESH_SI_SH_SI_NS1E_6fusion15FusionCallbacksIS1I_NS1R_17LinearCombinationISH_fSH_fLNS_15FloatRoundStyleE2EEES1K_S1Q_JEEENS4_5SM1004TMEM4LOAD26SM100_TMEM_LOAD_32dp32b16xENS4_13SM90_TMA_LOADENS10_INS11_ILi2ELi4ELi3EEES14_NSR_INS5_IJS15_S1M_EEENS5_IJS1M_SC_EEEEEEENS4_39AutoVectorizingCopyWithAssumedAlignmentILi128EEENS4_14SM90_TMA_STOREES26_S28_S28_EEEvvEEEEvNT_6ParamsE)
        /*0038*/ 	.word	0x00000000


	//----- nvinfo : EIATTR_MIN_STACK_SIZE
	.align		4
.L_27:
        /*003c*/ 	.byte	0x04, 0x12
        /*003e*/ 	.short	(.L_29 - .L_28)
	.align		4
.L_28:
        /*0040*/ 	.word	index@(_ZN7cutlass13device_kernelINS_4gemm6kernel13GemmUniversalIN4cute5tupleIJiiiiEEENS1_10collective13CollectiveMmaINS1_35MainloopSm100TmaUmmaWarpSpecializedILi3ELi2ELi4ENS5_IJNS4_1CILi2EEESB_NSA_ILi1EEEEEEEENS5_IJNSA_ILi128EEESF_SF_EEENS_10tfloat32_tENS5_IJlSC_lEEESH_SI_NS4_8TiledMMAINS4_8MMA_AtomIJNS4_23SM100_MMA_TF32_2x1SM_SSISH_SH_fLi128ELi128ELNS4_4UMMA5MajorE0ELSN_0ELNSM_7ScaleInE0ELSO_0EEEEEENS4_6LayoutINS5_IJSC_SC_SC_EEENS5_IJNSA_ILi0EEEST_ST_EEEEENS5_IJNS4_10UnderscoreESW_SW_EEEEENS4_28SM100_TMA_2SM_LOAD_MULTICASTENS4_14ComposedLayoutINS4_7SwizzleILi3ELi4ELi3EEENS4_18smem_ptr_flag_bitsILi32EEENSR_INS5_IJNSA_ILi8EEENSA_ILi32EEEEEENS5_IJS16_SC_EEEEEEEvNS4_8identityENS4_18SM100_TMA_2SM_LOADES1A_vS1B_EENS_8epilogue10collective18CollectiveEpilogueINS1E_23Sm100TmaWarpSpecializedILi4ELi2ELi16ELb1ELb0EEEJNS5_IJNSA_ILi64EEESF_SF_EEENS5_IJNSR_IS1J_SC_EENSR_INS5_IJNSA_ILi16EEESB_EEENS5_IJSC_S1J_EEEEEEEESH_SI_SH_SI_NS1E_6fusion15FusionCallbacksIS1I_NS1R_17LinearCombinationISH_fSH_fLNS_15FloatRoundStyleE2EEES1K_S1Q_JEEENS4_5SM1004TMEM4LOAD26SM100_TMEM_LOAD_32dp32b16xENS4_13SM90_TMA_LOADENS10_INS11_ILi2ELi4ELi3EEES14_NSR_INS5_IJS15_S1M_EEENS5_IJS1M_SC_EEEEEEENS4_39AutoVectorizingCopyWithAssumedAlignmentILi128EEENS4_14SM90_TMA_STOREES26_S28_S28_EEEvvEEEEvNT_6ParamsE)
        /*0044*/ 	.word	0x00000000
.L_29:


//--------------------- .nv.compat                --------------------------
	.section	.nv.compat,"",@"SHT_CUDA_COMPAT_INFO"
	.align	4
        /*0000*/ 	.byte	0x02, 0x09, 0x01, 0x00, 0x02, 0x02, 0x02, 0x00, 0x02, 0x05, 0x05, 0x00, 0x03, 0x07, 0x01, 0x01
        /*0010*/ 	.byte	0x02, 0x03, 0x01, 0x00, 0x02, 0x06, 0x01, 0x00, 0x04, 0x0b, 0x08, 0x00, 0x09, 0x00, 0x00, 0x00
        /*0020*/ 	.byte	0x00, 0x00, 0x00, 0x00


//--------------------- .nv.info._ZN7cutlass13device_kernelINS_4gemm6kernel13GemmUniversalIN4cute5tupleIJiiiiEEENS1_10collective13CollectiveMmaINS1_35MainloopSm100TmaUmmaWarpSpecializedILi3ELi2ELi4ENS5_IJNS4_1CILi2EEESB_NSA_ILi1EEEEEEEENS5_IJNSA_ILi128EEESF_SF_EEENS_10tfloat32_tENS5_IJlSC_lEEESH_SI_NS4_8TiledMMAINS4_8MMA_AtomIJNS4_23SM100_MMA_TF32_2x1SM_SSISH_SH_fLi128ELi128ELNS4_4UMMA5MajorE0ELSN_0ELNSM_7ScaleInE0ELSO_0EEEEEENS4_6LayoutINS5_IJSC_SC_SC_EEENS5_IJNSA_ILi0EEEST_ST_EEEEENS5_IJNS4_10UnderscoreESW_SW_EEEEENS4_28SM100_TMA_2SM_LOAD_MULTICASTENS4_14ComposedLayoutINS4_7SwizzleILi3ELi4ELi3EEENS4_18smem_ptr_flag_bitsILi32EEENSR_INS5_IJNSA_ILi8EEENSA_ILi32EEEEEENS5_IJS16_SC_EEEEEEEvNS4_8identityENS4_18SM100_TMA_2SM_LOADES1A_vS1B_EENS_8epilogue10collective18CollectiveEpilogueINS1E_23Sm100TmaWarpSpecializedILi4ELi2ELi16ELb1ELb0EEEJNS5_IJNSA_ILi64EEESF_SF_EEENS5_IJNSR_IS1J_SC_EENSR_INS5_IJNSA_ILi16EEESB_EEENS5_IJSC_S1J_EEEEEEEESH_SI_SH_SI_NS1E_6fusion15FusionCallbacksIS1I_NS1R_17LinearCombinationISH_fSH_fLNS_15FloatRoundStyleE2EEES1K_S1Q_JEEENS4_5SM1004TMEM4LOAD26SM100_TMEM_LOAD_32dp32b16xENS4_13SM90_TMA_LOADENS10_INS11_ILi2ELi4ELi3EEES14_NSR_INS5_IJS15_S1M_EEENS5_IJS1M_SC_EEEEEEENS4_39AutoVectorizingCopyWithAssumedAlignmentILi128EEENS4_14SM90_TMA_STOREES26_S28_S28_EEEvvEEEEvNT_6ParamsE --------------------------
	.section	.nv.info._ZN7cutlass13device_kernelINS_4gemm6kernel13GemmUniversalIN4cute5tupleIJiiiiEEENS1_10collective13CollectiveMmaINS1_35MainloopSm100TmaUmmaWarpSpecializedILi3ELi2ELi4ENS5_IJNS4_1CILi2EEESB_NSA_ILi1EEEEEEEENS5_IJNSA_ILi128EEESF_SF_EEENS_10tfloat32_tENS5_IJlSC_lEEESH_SI_NS4_8TiledMMAINS4_8MMA_AtomIJNS4_23SM100_MMA_TF32_2x1SM_SSISH_SH_fLi128ELi128ELNS4_4UMMA5MajorE0ELSN_0ELNSM_7ScaleInE0ELSO_0EEEEEENS4_6LayoutINS5_IJSC_SC_SC_EEENS5_IJNSA_ILi0EEEST_ST_EEEEENS5_IJNS4_10UnderscoreESW_SW_EEEEENS4_28SM100_TMA_2SM_LOAD_MULTICASTENS4_14ComposedLayoutINS4_7SwizzleILi3ELi4ELi3EEENS4_18smem_ptr_flag_bitsILi32EEENSR_INS5_IJNSA_ILi8EEENSA_ILi32EEEEEENS5_IJS16_SC_EEEEEEEvNS4_8identityENS4_18SM100_TMA_2SM_LOADES1A_vS1B_EENS_8epilogue10collective18CollectiveEpilogueINS1E_23Sm100TmaWarpSpecializedILi4ELi2ELi16ELb1ELb0EEEJNS5_IJNSA_ILi64EEESF_SF_EEENS5_IJNSR_IS1J_SC_EENSR_INS5_IJNSA_ILi16EEESB_EEENS5_IJSC_S1J_EEEEEEEESH_SI_SH_SI_NS1E_6fusion15FusionCallbacksIS1I_NS1R_17LinearCombinationISH_fSH_fLNS_15FloatRoundStyleE2EEES1K_S1Q_JEEENS4_5SM1004TMEM4LOAD26SM100_TMEM_LOAD_32dp32b16xENS4_13SM90_TMA_LOADENS10_INS11_ILi2ELi4ELi3EEES14_NSR_INS5_IJS15_S1M_EEENS5_IJS1M_SC_EEEEEEENS4_39AutoVectorizingCopyWithAssumedAlignmentILi128EEENS4_14SM90_TMA_STOREES26_S28_S28_EEEvvEEEEvNT_6ParamsE,"",@"SHT_CUDA_INFO"
	.sectionflags	@""
	.align	4


	//----- nvinfo : EIATTR_CUDA_API_VERSION
	.align		4
        /*0000*/ 	.byte	0x04, 0x37
        /*0002*/ 	.short	(.L_31 - .L_30)
.L_30:
        /*0004*/ 	.word	0x00000082


	//----- nvinfo : EIATTR_KPARAM_INFO
	.align		4
.L_31:
        /*0008*/ 	.byte	0x04, 0x17
        /*000a*/ 	.short	(.L_33 - .L_32)
.L_32:
        /*000c*/ 	.word	0x00000000
        /*0010*/ 	.short	0x0000
        /*0012*/ 	.short	0x0000
        /*0014*/ 	.byte	0x00, 0xf0, 0x01, 0x20


	//----- nvinfo : EIATTR_AT_ENTRY_FRAGMENTS
	.align		4
.L_33:
        /*0018*/ 	.byte	0x04, 0x4f
        /*001a*/ 	.short	(.L_35 - .L_34)


	//   ....[0]....
.L_34:
        /*001c*/ 	.word	0x00000007


	//----- nvinfo : EIATTR_RESERVED_SMEM_USED
	.align		4
.L_35:
        /*0020*/ 	.byte	0x01, 0x41
	.zero		2


	//----- nvinfo : EIATTR_SPARSE_MMA_MASK
	.align		4
        /*0024*/ 	.byte	0x03, 0x50
        /*0026*/ 	.short	0x0000


	//----- nvinfo : EIATTR_TCGEN05_2CTA_USED
	.align		4
        /*0028*/ 	.byte	0x01, 0x52
	.zero		2


	//----- nvinfo : EIATTR_MAXREG_COUNT
	.align		4
        /*002c*/ 	.byte	0x03, 0x1b
        /*002e*/ 	.short	0x00ff


	//----- nvinfo : EIATTR_NUM_BARRIERS
	.align		4
        /*0030*/ 	.byte	0x02, 0x4c
        /*0032*/ 	.byte	0x07
	.zero		1


	//----- nvinfo : EIATTR_EXTERNS
	.align		4
        /*0034*/ 	.byte	0x04, 0x0f
        /*0036*/ 	.short	(.L_37 - .L_36)


	//   ....[0]....
	.align		4
.L_36:
        /*0038*/ 	.word	index@(__assertfail)


	//----- nvinfo : EIATTR_MERCURY_ISA_VERSION
	.align		4
.L_37:
        /*003c*/ 	.byte	0x03, 0x5f
        /*003e*/ 	.short	0x0101


	//----- nvinfo : EIATTR_INT_WARP_WIDE_INSTR_OFFSETS
	.align		4
        /*0040*/ 	.byte	0x04, 0x31
        /*0042*/ 	.short	(.L_39 - .L_38)


	//   ....[0]....
.L_38:
        /*0044*/ 	.word	0x00000d80


	//   ....[1]....
        /*0048*/ 	.word	0x00000e20


	//   ....[2]....
        /*004c*/ 	.word	0x00004d30


	//   ....[3]....
        /*0050*/ 	.word	0x00004d50


	//   ....[4]....
        /*0054*/ 	.word	0x00004d80


	//   ....[5]....
        /*0058*/ 	.word	0x000058c0


	//   ....[6]....
        /*005c*/ 	.word	0x00005960


	//   ....[7]....
        /*0060*/ 	.word	0x00005a20


	//   ....[8]....
        /*0064*/ 	.word	0x00005a90


	//   ....[9]....
        /*0068*/ 	.word	0x00005b50


	//   ....[10]....
        /*006c*/ 	.word	0x00005c00


	//   ....[11]....
        /*0070*/ 	.word	0x00005c70


	//   ....[12]....
        /*0074*/ 	.word	0x00005d30


	//   ....[13]....
        /*0078*/ 	.word	0x00005dd0


	//   ....[14]....
        /*007c*/ 	.word	0x00005e70


	//   ....[15]....
        /*0080*/ 	.word	0x00005f60


	//   ....[16]....
        /*0084*/ 	.word	0x00006040


	//----- nvinfo : EIATTR_COOP_GROUP_MASK_REGIDS
	.align		4
.L_39:
        /*0088*/ 	.byte	0x04, 0x29
        /*008a*/ 	.short	(.L_41 - .L_40)


	//   ....[0]....
.L_40:
        /*008c*/ 	.word	0xffffffff


	//   ....[1]....
        /*0090*/ 	.word	0xffffffff


	//   ....[2]....
        /*0094*/ 	.word	0xffffffff


	//   ....[3]....
        /*0098*/ 	.word	0xffffffff


	//   ....[4]....
        /*009c*/ 	.word	0xffffffff


	//   ....[5]....
        /*00a0*/ 	.word	0xffffffff


	//   ....[6]....
        /*00a4*/ 	.word	0xffffffff


	//   ....[7]....
        /*00a8*/ 	.word	0xffffffff


	//   ....[8]....
        /*00ac*/ 	.word	0xffffffff


	//   ....[9]....
        /*00b0*/ 	.word	0xffffffff


	//   ....[10]....
        /*00b4*/ 	.word	0xffffffff


	//   ....[11]....
        /*00b8*/ 	.word	0xffffffff


	//   ....[12]....
        /*00bc*/ 	.word	0xffffffff


	//   ....[13]....
        /*00c0*/ 	.word	0xffffffff


	//----- nvinfo : EIATTR_COOP_GROUP_INSTR_OFFSETS
	.align		4
.L_41:
        /*00c4*/ 	.byte	0x04, 0x28
        /*00c6*/ 	.short	(.L_43 - .L_42)


	//   ....[0]....
.L_42:
        /*00c8*/ 	.word	0x000000c0


	//   ....[1]....
        /*00cc*/ 	.word	0x00000540


	//   ....[2]....
        /*00d0*/ 	.word	0x000006f0


	//   ....[3]....
        /*00d4*/ 	.word	0x00000880


	//   ....[4]....
        /*00d8*/ 	.word	0x00000970


	//   ....[5]....
        /*00dc*/ 	.word	0x00000ad0


	//   ....[6]....
        /*00e0*/ 	.word	0x00000c60


	//   ....[7]....
        /*00e4*/ 	.word	0x00000ea0


	//   ....[8]....
        /*00e8*/ 	.word	0x00002700


	//   ....[9]....
        /*00ec*/ 	.word	0x00003540


	//   ....[10]....
        /*00f0*/ 	.word	0x00003a50


	//   ....[11]....
        /*00f4*/ 	.word	0x00003d00


	//   ....[12]....
        /*00f8*/ 	.word	0x00004c20


	//   ....[13]....
        /*00fc*/ 	.word	0x00004e40


	//----- nvinfo : EIATTR_VRC_CTA_INIT_COUNT
	.align		4
.L_43:
        /*0100*/ 	.byte	0x02, 0x4a
        /*0102*/ 	.byte	0x80
	.zero		1


	//----- nvinfo : EIATTR_SYSCALL_OFFSETS
	.align		4
        /*0104*/ 	.byte	0x04, 0x46
        /*0106*/ 	.short	(.L_45 - .L_44)


	//   ....[0]....
.L_44:
        /*0108*/ 	.word	0x00006bf0


	//   ....[1]....
        /*010c*/ 	.word	0x00006ce0


	//   ....[2]....
        /*0110*/ 	.word	0x00007480


	//   ....[3]....
        /*0114*/ 	.word	0x00007e50


	//   ....[4]....
        /*0118*/ 	.word	0x00008800


	//   ....[5]....
        /*011c*/ 	.word	0x000091b0


	//----- nvinfo : EIATTR_MBARRIER_INSTR_OFFSETS
	.align		4
.L_45:
        /*0120*/ 	.byte	0x04, 0x39
        /*0122*/ 	.short	(.L_47 - .L_46)


	//   ....[0]....
.L_46:
        /*0124*/ 	.word	0x00000680
        /*0128*/ 	.word	0x000000ff
        /*012c*/ 	.word	0x00000000
        /*0130*/ 	.short	0x0100
        /*0132*/ 	.byte	0x04
	.zero		1


	//   ....[1]....
        /*0134*/ 	.word	0x00000690
        /*0138*/ 	.word	0x000000ff
        /*013c*/ 	.word	0x00000018
        /*0140*/ 	.short	0x0100
        /*0142*/ 	.byte	0x04
	.zero		1


	//   ....[2]....
        /*0144*/ 	.word	0x000006a0
        /*0148*/ 	.word	0x000000ff
        /*014c*/ 	.word	0x00000008
        /*0150*/ 	.short	0x0100
        /*0152*/ 	.byte	0x04
	.zero		1


	//   ....[3]....
        /*0154*/ 	.word	0x000006b0
        /*0158*/ 	.word	0x000000ff
        /*015c*/ 	.word	0x00000020
        /*0160*/ 	.short	0x0100
        /*0162*/ 	.byte	0x04
	.zero		1


	//   ....[4]....
        /*0164*/ 	.word	0x000006c0
        /*0168*/ 	.word	0x000000ff
        /*016c*/ 	.word	0x00000010
        /*0170*/ 	.short	0x0100
        /*0172*/ 	.byte	0x04
	.zero		1


	//   ....[5]....
        /*0174*/ 	.word	0x000006d0
        /*0178*/ 	.word	0x000000ff
        /*017c*/ 	.word	0x00000028
        /*0180*/ 	.short	0x0100
        /*0182*/ 	.byte	0x04
	.zero		1


	//   ....[6]....
        /*0184*/ 	.word	0x000007f0
        /*0188*/ 	.word	0x000000ff
        /*018c*/ 	.word	0x00000030
        /*0190*/ 	.short	0x0100
        /*0192*/ 	.byte	0x04
	.zero		1


	//   ....[7]....
        /*0194*/ 	.word	0x00000800
        /*0198*/ 	.word	0x000000ff
        /*019c*/ 	.word	0x00000050
        /*01a0*/ 	.short	0x0100
        /*01a2*/ 	.byte	0x04
	.zero		1


	//   ....[8]....
        /*01a4*/ 	.word	0x00000810
        /*01a8*/ 	.word	0x000000ff
        /*01ac*/ 	.word	0x00000038
        /*01b0*/ 	.short	0x0100
        /*01b2*/ 	.byte	0x04
	.zero		1


	//   ....[9]....
        /*01b4*/ 	.word	0x00000820
        /*01b8*/ 	.word	0x000000ff
        /*01bc*/ 	.word	0x00000058
        /*01c0*/ 	.short	0x0100
        /*01c2*/ 	.byte	0x04
	.zero		1


	//   ....[10]....
        /*01c4*/ 	.word	0x00000830
        /*01c8*/ 	.word	0x000000ff
        /*01cc*/ 	.word	0x00000040
        /*01d0*/ 	.short	0x0100
        /*01d2*/ 	.byte	0x04
	.zero		1


	//   ....[11]....
        /*01d4*/ 	.word	0x00000840
        /*01d8*/ 	.word	0x000000ff
        /*01dc*/ 	.word	0x00000060
        /*01e0*/ 	.short	0x0100
        /*01e2*/ 	.byte	0x04
	.zero		1


	//   ....[12]....
        /*01e4*/ 	.word	0x00000850
        /*01e8*/ 	.word	0x000000ff
        /*01ec*/ 	.word	0x00000048
        /*01f0*/ 	.short	0x0100
        /*01f2*/ 	.byte	0x04
	.zero		1


	//   ....[13]....
        /*01f4*/ 	.word	0x00000860
        /*01f8*/ 	.word	0x000000ff
        /*01fc*/ 	.word	0x00000068
        /*0200*/ 	.short	0x0100
        /*0202*/ 	.byte	0x04
	.zero		1


	//   ....[14]....
        /*0204*/ 	.word	0x00000940
        /*0208*/ 	.word	0x000000ff
        /*020c*/ 	.word	0x00000070
        /*0210*/ 	.short	0x0100
        /*0212*/ 	.byte	0x06
	.zero		1


	//   ....[15]....
        /*0214*/ 	.word	0x00000950
        /*0218*/ 	.word	0x000000ff
        /*021c*/ 	.word	0x00000078
        /*0220*/ 	.short	0x0100
        /*0222*/ 	.byte	0x06
	.zero		1


	//   ....[16]....
        /*0224*/ 	.word	0x00000a80
        /*0228*/ 	.word	0x000000ff
        /*022c*/ 	.word	0x00000080
        /*0230*/ 	.short	0x0100
        /*0232*/ 	.byte	0x06
	.zero		1


	//   ....[17]....
        /*0234*/ 	.word	0x00000a90
        /*0238*/ 	.word	0x000000ff
        /*023c*/ 	.word	0x00000090
        /*0240*/ 	.short	0x0100
        /*0242*/ 	.byte	0x06
	.zero		1


	//   ....[18]....
        /*0244*/ 	.word	0x00000aa0
        /*0248*/ 	.word	0x000000ff
        /*024c*/ 	.word	0x00000088
        /*0250*/ 	.short	0x0100
        /*0252*/ 	.byte	0x06
	.zero		1


	//   ....[19]....
        /*0254*/ 	.word	0x00000ab0
        /*0258*/ 	.word	0x000000ff
        /*025c*/ 	.word	0x00000098
        /*0260*/ 	.short	0x0100
        /*0262*/ 	.byte	0x06
	.zero		1


	//   ....[20]....
        /*0264*/ 	.word	0x00000bd0
        /*0268*/ 	.word	0x000000ff
        /*026c*/ 	.word	0x000000a0
        /*0270*/ 	.short	0x0100
        /*0272*/ 	.byte	0x04
	.zero		1


	//   ....[21]....
        /*0274*/ 	.word	0x00000be0
        /*0278*/ 	.word	0x000000ff
        /*027c*/ 	.word	0x000000c0
        /*0280*/ 	.short	0x0100
        /*0282*/ 	.byte	0x04
	.zero		1


	//   ....[22]....
        /*0284*/ 	.word	0x00000bf0
        /*0288*/ 	.word	0x000000ff
        /*028c*/ 	.word	0x000000a8
        /*0290*/ 	.short	0x0100
        /*0292*/ 	.byte	0x04
	.zero		1


	//   ....[23]....
        /*0294*/ 	.word	0x00000c00
        /*0298*/ 	.word	0x000000ff
        /*029c*/ 	.word	0x000000c8
        /*02a0*/ 	.short	0x0100
        /*02a2*/ 	.byte	0x04
	.zero		1


	//   ....[24]....
        /*02a4*/ 	.word	0x00000c10
        /*02a8*/ 	.word	0x000000ff
        /*02ac*/ 	.word	0x000000b0
        /*02b0*/ 	.short	0x0100
        /*02b2*/ 	.byte	0x04
	.zero		1


	//   ....[25]....
        /*02b4*/ 	.word	0x00000c20
        /*02b8*/ 	.word	0x000000ff
        /*02bc*/ 	.word	0x000000d0
        /*02c0*/ 	.short	0x0100
        /*02c2*/ 	.byte	0x04
	.zero		1


	//   ....[26]....
        /*02c4*/ 	.word	0x00000c30
        /*02c8*/ 	.word	0x000000ff
        /*02cc*/ 	.word	0x000000b8
        /*02d0*/ 	.short	0x0100
        /*02d2*/ 	.byte	0x04
	.zero		1


	//   ....[27]....
        /*02d4*/ 	.word	0x00000c40
        /*02d8*/ 	.word	0x000000ff
        /*02dc*/ 	.word	0x000000d8
        /*02e0*/ 	.short	0x0100
        /*02e2*/ 	.byte	0x04
	.zero		1


	//   ....[28]....
        /*02e4*/ 	.word	0x00000d30
        /*02e8*/ 	.word	0x000000ff
        /*02ec*/ 	.word	0x000000e0
        /*02f0*/ 	.short	0x0100
        /*02f2*/ 	.byte	0x04
	.zero		1


	//   ....[29]....
        /*02f4*/ 	.word	0x00000d40
        /*02f8*/ 	.word	0x000000ff
        /*02fc*/ 	.word	0x000000f0
        /*0300*/ 	.short	0x0100
        /*0302*/ 	.byte	0x04
	.zero		1


	//   ....[30]....
        /*0304*/ 	.word	0x00000d50
        /*0308*/ 	.word	0x000000ff
        /*030c*/ 	.word	0x000000e8
        /*0310*/ 	.short	0x0100
        /*0312*/ 	.byte	0x04
	.zero		1


	//   ....[31]....
        /*0314*/ 	.word	0x00000d60
        /*0318*/ 	.word	0x000000ff
        /*031c*/ 	.word	0x000000f8
        /*0320*/ 	.short	0x0100
        /*0322*/ 	.byte	0x04
	.zero		1


	//   ....[32]....
        /*0324*/ 	.word	0x00000e60
        /*0328*/ 	.word	0x000000ff
        /*032c*/ 	.word	0x00000100
        /*0330*/ 	.short	0x0100
        /*0332*/ 	.byte	0x06
	.zero		1


	//   ....[33]....
        /*0334*/ 	.word	0x00001a40
        /*0338*/ 	.word	0x00000003
        /*033c*/ 	.word	0x000000f0
        /*0340*/ 	.short	0x010a
        /*0342*/ 	.byte	0xff
	.zero		1


	//   ....[34]....
        /*0344*/ 	.word	0x00001a70
        /*0348*/ 	.word	0x00000003
        /*034c*/ 	.word	0x000000e0
        /*0350*/ 	.short	0x0101
        /*0352*/ 	.byte	0xff
	.zero		1


	//   ....[35]....
        /*0354*/ 	.word	0x00001b30
        /*0358*/ 	.word	0x000000ff
        /*035c*/ 	.word	0x00000018
        /*0360*/ 	.short	0x010a
        /*0362*/ 	.byte	0x04
	.zero		1


	//   ....[36]....
        /*0364*/ 	.word	0x00001c00
        /*0368*/ 	.word	0x000000ff
        /*036c*/ 	.word	0x00000018
        /*0370*/ 	.short	0x010a
        /*0372*/ 	.byte	0x06
	.zero		1


	//   ....[37]....
        /*0374*/ 	.word	0x00001d60
        /*0378*/ 	.word	0x000000ff
        /*037c*/ 	.word	0x00000018
        /*0380*/ 	.short	0x010a
        /*0382*/ 	.byte	0x04
	.zero		1


	//   ....[38]....
        /*0384*/ 	.word	0x00002140
        /*0388*/ 	.word	0x000000ff
        /*038c*/ 	.word	0x00000078
        /*0390*/ 	.short	0x0101
        /*0392*/ 	.byte	0x16
	.zero		1


	//   ....[39]....
        /*0394*/ 	.word	0x00002160
        /*0398*/ 	.word	0x000000ff
        /*039c*/ 	.word	0x00000018
        /*03a0*/ 	.short	0x010a
        /*03a2*/ 	.byte	0x04
	.zero		1


	//   ....[40]....
        /*03a4*/ 	.word	0x000021e0
        /*03a8*/ 	.word	0x000000ff
        /*03ac*/ 	.word	0x00000018
        /*03b0*/ 	.short	0x010a
        /*03b2*/ 	.byte	0x06
	.zero		1


	//   ....[41]....
        /*03b4*/ 	.word	0x00002320
        /*03b8*/ 	.word	0x000000ff
        /*03bc*/ 	.word	0x00000018
        /*03c0*/ 	.short	0x010a
        /*03c2*/ 	.byte	0x04
	.zero		1


	//   ....[42]....
        /*03c4*/ 	.word	0x00002730
        /*03c8*/ 	.word	0x00000003
        /*03cc*/ 	.word	0x00000080
        /*03d0*/ 	.short	0x010a
        /*03d2*/ 	.byte	0xff
	.zero		1


	//   ....[43]....
        /*03d4*/ 	.word	0x00002880
        /*03d8*/ 	.word	0x00000000
        /*03dc*/ 	.word	0x00000000
        /*03e0*/ 	.short	0x0101
        /*03e2*/ 	.byte	0xff
	.zero		1


	//   ....[44]....
        /*03e4*/ 	.word	0x00002e40
        /*03e8*/ 	.word	0x000000ff
        /*03ec*/ 	.word	0x00000000
        /*03f0*/ 	.short	0x010a
        /*03f2*/ 	.byte	0x04
	.zero		1


	//   ....[45]....
        /*03f4*/ 	.word	0x00002ed0
        /*03f8*/ 	.word	0x000000ff
        /*03fc*/ 	.word	0x00000000
        /*0400*/ 	.short	0x010a
        /*0402*/ 	.byte	0x05
	.zero		1


	//   ....[46]....
        /*0404*/ 	.word	0x00002f70
        /*0408*/ 	.word	0x00000000
        /*040c*/ 	.word	0x00000000
        /*0410*/ 	.short	0x010a
        /*0412*/ 	.byte	0xff
	.zero		1


	//   ....[47]....
        /*0414*/ 	.word	0x000030a0
        /*0418*/ 	.word	0x00000000
        /*041c*/ 	.word	0x000000e0
        /*0420*/ 	.short	0x010a
        /*0422*/ 	.byte	0xff
	.zero		1


	//   ....[48]....
        /*0424*/ 	.word	0x00003110
        /*0428*/ 	.word	0x00000008
        /*042c*/ 	.word	0x00000000
        /*0430*/ 	.short	0x0101
        /*0432*/ 	.byte	0xff
	.zero		1


	//   ....[49]....
        /*0434*/ 	.word	0x00003130
        /*0438*/ 	.word	0x000000ff
        /*043c*/ 	.word	0x00000090
        /*0440*/ 	.short	0x010a
        /*0442*/ 	.byte	0x04
	.zero		1


	//   ....[50]....
        /*0444*/ 	.word	0x00003250
        /*0448*/ 	.word	0x00000000
        /*044c*/ 	.word	0x00000080
        /*0450*/ 	.short	0x010a
        /*0452*/ 	.byte	0xff
	.zero		1


	//   ....[51]....
        /*0454*/ 	.word	0x00003350
        /*0458*/ 	.word	0x00000000
        /*045c*/ 	.word	0x00000000
        /*0460*/ 	.short	0x0101
        /*0462*/ 	.byte	0xff
	.zero		1


	//   ....[52]....
        /*0464*/ 	.word	0x000033e0
        /*0468*/ 	.word	0x000000ff
        /*046c*/ 	.word	0x00000090
        /*0470*/ 	.short	0x0106
        /*0472*/ 	.byte	0x04
	.zero		1


	//   ....[53]....
        /*0474*/ 	.word	0x00003400
        /*0478*/ 	.word	0x000000ff
        /*047c*/ 	.word	0x00000090
        /*0480*/ 	.short	0x010a
        /*0482*/ 	.byte	0x04
	.zero		1


	//   ....[54]....
        /*0484*/ 	.word	0x00003490
        /*0488*/ 	.word	0x000000ff
        /*048c*/ 	.word	0x00000090
        /*0490*/ 	.short	0x0106
        /*0492*/ 	.byte	0x07
	.zero		1


	//   ....[55]....
        /*0494*/ 	.word	0x000034d0
        /*0498*/ 	.word	0x00000000
        /*049c*/ 	.word	0x00000090
        /*04a0*/ 	.short	0x010a
        /*04a2*/ 	.byte	0xff
	.zero		1


	//   ....[56]....
        /*04a4*/ 	.word	0x00003730
        /*04a8*/ 	.word	0x000000ff
        /*04ac*/ 	.word	0x00000008
        /*04b0*/ 	.short	0x010a
        /*04b2*/ 	.byte	0x05
	.zero		1


	//   ....[57]....
        /*04b4*/ 	.word	0x00003750
        /*04b8*/ 	.word	0x000000ff
        /*04bc*/ 	.word	0x00000008
        /*04c0*/ 	.short	0x010a
        /*04c2*/ 	.byte	0x05
	.zero		1


	//   ....[58]....
        /*04c4*/ 	.word	0x000038f0
        /*04c8*/ 	.word	0x000000ff
        /*04cc*/ 	.word	0x00000008
        /*04d0*/ 	.short	0x010a
        /*04d2*/ 	.byte	0x05
	.zero		1


	//   ....[59]....
        /*04d4*/ 	.word	0x00003910
        /*04d8*/ 	.word	0x000000ff
        /*04dc*/ 	.word	0x00000008
        /*04e0*/ 	.short	0x010a
        /*04e2*/ 	.byte	0x05
	.zero		1


	//   ....[60]....
        /*04e4*/ 	.word	0x000039e0
        /*04e8*/ 	.word	0x000000ff
        /*04ec*/ 	.word	0x00000000
        /*04f0*/ 	.short	0x0101
        /*04f2*/ 	.byte	0x04
	.zero		1


	//   ....[61]....
        /*04f4*/ 	.word	0x00003da0
        /*04f8*/ 	.word	0x00000003
        /*04fc*/ 	.word	0x00000080
        /*0500*/ 	.short	0x010a
        /*0502*/ 	.byte	0xff
	.zero		1


	//   ....[62]....
        /*0504*/ 	.word	0x00003e60
        /*0508*/ 	.word	0x00000003
        /*050c*/ 	.word	0x00000000
        /*0510*/ 	.short	0x0101
        /*0512*/ 	.byte	0xff
	.zero		1


	//   ....[63]....
        /*0514*/ 	.word	0x00003f50
        /*0518*/ 	.word	0x000000ff
        /*051c*/ 	.word	0x00000000
        /*0520*/ 	.short	0x010a
        /*0522*/ 	.byte	0x04
	.zero		1


	//   ....[64]....
        /*0524*/ 	.word	0x00003f60
        /*0528*/ 	.word	0x000000ff
        /*052c*/ 	.word	0x000000c0
        /*0530*/ 	.short	0x010a
        /*0532*/ 	.byte	0x07
	.zero		1


	//   ....[65]....
        /*0534*/ 	.word	0x00004020
        /*0538*/ 	.word	0x000000ff
        /*053c*/ 	.word	0x00000000
        /*0540*/ 	.short	0x010a
        /*0542*/ 	.byte	0x05
	.zero		1


	//   ....[66]....
        /*0544*/ 	.word	0x00004170
        /*0548*/ 	.word	0x000000ff
        /*054c*/ 	.word	0x00000000
        /*0550*/ 	.short	0x010a
        /*0552*/ 	.byte	0x07
	.zero		1


	//   ....[67]....
        /*0554*/ 	.word	0x000048e0
        /*0558*/ 	.word	0x000000ff
        /*055c*/ 	.word	0x00000000
        /*0560*/ 	.short	0x010a
        /*0562*/ 	.byte	0x04
	.zero		1


	//   ....[68]....
        /*0564*/ 	.word	0x00004980
        /*0568*/ 	.word	0x000000ff
        /*056c*/ 	.word	0x00000000
        /*0570*/ 	.short	0x010a
        /*0572*/ 	.byte	0x05
	.zero		1


	//   ....[69]....
        /*0574*/ 	.word	0x00004a10
        /*0578*/ 	.word	0x000000ff
        /*057c*/ 	.word	0x00000000
        /*0580*/ 	.short	0x010a
        /*0582*/ 	.byte	0x05
	.zero		1


	//   ....[70]....
        /*0584*/ 	.word	0x00004ab0
        /*0588*/ 	.word	0x00000002
        /*058c*/ 	.word	0x00000000
        /*0590*/ 	.short	0x010a
        /*0592*/ 	.byte	0xff
	.zero		1


	//   ....[71]....
        /*0594*/ 	.word	0x00004af0
        /*0598*/ 	.word	0x00000002
        /*059c*/ 	.word	0x00000000
        /*05a0*/ 	.short	0x010a
        /*05a2*/ 	.byte	0xff
	.zero		1


	//   ....[72]....
        /*05a4*/ 	.word	0x00004b70
        /*05a8*/ 	.word	0x000000ff
        /*05ac*/ 	.word	0x00000000
        /*05b0*/ 	.short	0x0101
        /*05b2*/ 	.byte	0x04
	.zero		1


	//   ....[73]....
        /*05b4*/ 	.word	0x00004bb0
        /*05b8*/ 	.word	0x000000ff
        /*05bc*/ 	.word	0x00000100
        /*05c0*/ 	.short	0x010a
        /*05c2*/ 	.byte	0x3e
	.zero		1


	//   ....[74]....
        /*05c4*/ 	.word	0x00004c10
        /*05c8*/ 	.word	0x000000ff
        /*05cc*/ 	.word	0x00000000
        /*05d0*/ 	.short	0x0101
        /*05d2*/ 	.byte	0x04
	.zero		1


	//   ....[75]....
        /*05d4*/ 	.word	0x000050c0
        /*05d8*/ 	.word	0x0000000c
        /*05dc*/ 	.word	0x00000080
        /*05e0*/ 	.short	0x010a
        /*05e2*/ 	.byte	0xff
	.zero		1


	//   ....[76]....
        /*05e4*/ 	.word	0x00005230
        /*05e8*/ 	.word	0x00000000
        /*05ec*/ 	.word	0x00000000
        /*05f0*/ 	.short	0x0101
        /*05f2*/ 	.byte	0xff
	.zero		1


	//   ....[77]....
        /*05f4*/ 	.word	0x000056c0
        /*05f8*/ 	.word	0x000000ff
        /*05fc*/ 	.word	0x00000078
        /*0600*/ 	.short	0x010a
        /*0602*/ 	.byte	0x15
	.zero		1


	//   ....[78]....
        /*0604*/ 	.word	0x00005840
        /*0608*/ 	.word	0x000000ff
        /*060c*/ 	.word	0x00000050
        /*0610*/ 	.short	0x010a
        /*0612*/ 	.byte	0x15
	.zero		1


	//   ....[79]....
        /*0614*/ 	.word	0x00005a40
        /*0618*/ 	.word	0x000000ff
        /*061c*/ 	.word	0x00000030
        /*0620*/ 	.short	0x010b
        /*0622*/ 	.byte	0x15
	.zero		1


	//   ....[80]....
        /*0624*/ 	.word	0x00005a50
        /*0628*/ 	.word	0x000000ff
        /*062c*/ 	.word	0x00000000
        /*0630*/ 	.short	0x0101
        /*0632*/ 	.byte	0x06
	.zero		1


	//   ....[81]....
        /*0634*/ 	.word	0x00005a60
        /*0638*/ 	.word	0x000000ff
        /*063c*/ 	.word	0x00000058
        /*0640*/ 	.short	0x010a
        /*0642*/ 	.byte	0x15
	.zero		1


	//   ....[82]....
        /*0644*/ 	.word	0x00005c20
        /*0648*/ 	.word	0x000000ff
        /*064c*/ 	.word	0x00000038
        /*0650*/ 	.short	0x010b
        /*0652*/ 	.byte	0x15
	.zero		1


	//   ....[83]....
        /*0654*/ 	.word	0x00005c30
        /*0658*/ 	.word	0x000000ff
        /*065c*/ 	.word	0x00000000
        /*0660*/ 	.short	0x0101
        /*0662*/ 	.byte	0x06
	.zero		1


	//   ....[84]....
        /*0664*/ 	.word	0x00005c40
        /*0668*/ 	.word	0x000000ff
        /*066c*/ 	.word	0x00000060
        /*0670*/ 	.short	0x010a
        /*0672*/ 	.byte	0x15
	.zero		1


	//   ....[85]....
        /*0674*/ 	.word	0x00005df0
        /*0678*/ 	.word	0x000000ff
        /*067c*/ 	.word	0x00000040
        /*0680*/ 	.short	0x010b
        /*0682*/ 	.byte	0x15
	.zero		1


	//   ....[86]....
        /*0684*/ 	.word	0x00005e00
        /*0688*/ 	.word	0x000000ff
        /*068c*/ 	.word	0x00000000
        /*0690*/ 	.short	0x0101
        /*0692*/ 	.byte	0x06
	.zero		1


	//   ....[87]....
        /*0694*/ 	.word	0x00005e10
        /*0698*/ 	.word	0x000000ff
        /*069c*/ 	.word	0x00000068
        /*06a0*/ 	.short	0x010a
        /*06a2*/ 	.byte	0x15
	.zero		1


	//   ....[88]....
        /*06a4*/ 	.word	0x00006060
        /*06a8*/ 	.word	0x000000ff
        /*06ac*/ 	.word	0x00000048
        /*06b0*/ 	.short	0x010b
        /*06b2*/ 	.byte	0x15
	.zero		1


	//   ....[89]....
        /*06b4*/ 	.word	0x00006070
        /*06b8*/ 	.word	0x000000ff
        /*06bc*/ 	.word	0x00000000
        /*06c0*/ 	.short	0x0101
        /*06c2*/ 	.byte	0x25
	.zero		1


	//   ....[90]....
        /*06c4*/ 	.word	0x000060b0
        /*06c8*/ 	.word	0x000000ff
        /*06cc*/ 	.word	0x00000050
        /*06d0*/ 	.short	0x010a
        /*06d2*/ 	.byte	0x15
	.zero		1


	//   ....[91]....
        /*06d4*/ 	.word	0x000060d0
        /*06d8*/ 	.word	0x000000ff
        /*06dc*/ 	.word	0x00000058
        /*06e0*/ 	.short	0x010a
        /*06e2*/ 	.byte	0x15
	.zero		1


	//   ....[92]....
        /*06e4*/ 	.word	0x000060f0
        /*06e8*/ 	.word	0x000000ff
        /*06ec*/ 	.word	0x00000060
        /*06f0*/ 	.short	0x010a
        /*06f2*/ 	.byte	0x15
	.zero		1


	//   ....[93]....
        /*06f4*/ 	.word	0x00006130
        /*06f8*/ 	.word	0x00000000
        /*06fc*/ 	.word	0x00000068
        /*0700*/ 	.short	0x010a
        /*0702*/ 	.byte	0xff
	.zero		1


	//   ....[94]....
        /*0704*/ 	.word	0x00006480
        /*0708*/ 	.word	0x00000003
        /*070c*/ 	.word	0x00000080
        /*0710*/ 	.short	0x010a
        /*0712*/ 	.byte	0xff
	.zero		1


	//   ....[95]....
        /*0714*/ 	.word	0x00006600
        /*0718*/ 	.word	0x00000000
        /*071c*/ 	.word	0x00000000
        /*0720*/ 	.short	0x0101
        /*0722*/ 	.byte	0xff
	.zero		1


	//   ....[96]....
        /*0724*/ 	.word	0x00007140
        /*0728*/ 	.word	0x000000ff
        /*072c*/ 	.word	0x00000030
        /*0730*/ 	.short	0x010a
        /*0732*/ 	.byte	0x2b
	.zero		1


	//   ....[97]....
        /*0734*/ 	.word	0x00007180
        /*0738*/ 	.word	0x0000004a
        /*073c*/ 	.word	0x000000a0
        /*0740*/ 	.short	0x010a
        /*0742*/ 	.byte	0xff
	.zero		1


	//   ....[98]....
        /*0744*/ 	.word	0x00007270
        /*0748*/ 	.word	0x000000ff
        /*074c*/ 	.word	0x00000030
        /*0750*/ 	.short	0x010a
        /*0752*/ 	.byte	0x2b
	.zero		1


	//   ....[99]....
        /*0754*/ 	.word	0x00007360
        /*0758*/ 	.word	0x0000004a
        /*075c*/ 	.word	0x000000a0
        /*0760*/ 	.short	0x010a
        /*0762*/ 	.byte	0xff
	.zero		1


	//   ....[100]....
        /*0764*/ 	.word	0x00007b80
        /*0768*/ 	.word	0x00000000
        /*076c*/ 	.word	0x00000000
        /*0770*/ 	.short	0x0101
        /*0772*/ 	.byte	0xff
	.zero		1


	//   ....[101]....
        /*0774*/ 	.word	0x00007b90
        /*0778*/ 	.word	0x00000003
        /*077c*/ 	.word	0x00000030
        /*0780*/ 	.short	0x010a
        /*0782*/ 	.byte	0xff
	.zero		1


	//   ....[102]....
        /*0784*/ 	.word	0x00007c70
        /*0788*/ 	.word	0x00000003
        /*078c*/ 	.word	0x00000030
        /*0790*/ 	.short	0x010a
        /*0792*/ 	.byte	0xff
	.zero		1


	//   ....[103]....
        /*0794*/ 	.word	0x00008530
        /*0798*/ 	.word	0x0000004c
        /*079c*/ 	.word	0x00000000
        /*07a0*/ 	.short	0x0101
        /*07a2*/ 	.byte	0xff
	.zero		1


	//   ....[104]....
        /*07a4*/ 	.word	0x00008550
        /*07a8*/ 	.word	0x0000004d
        /*07ac*/ 	.word	0x00000030
        /*07b0*/ 	.short	0x010a
        /*07b2*/ 	.byte	0xff
	.zero		1


	//   ....[105]....
        /*07b4*/ 	.word	0x00008620
        /*07b8*/ 	.word	0x0000004d
        /*07bc*/ 	.word	0x00000030
        /*07c0*/ 	.short	0x010a
        /*07c2*/ 	.byte	0xff
	.zero		1


	//   ....[106]....
        /*07c4*/ 	.word	0x00008ee0
        /*07c8*/ 	.word	0x0000004c
        /*07cc*/ 	.word	0x00000000
        /*07d0*/ 	.short	0x0101
        /*07d2*/ 	.byte	0xff
	.zero		1


	//   ....[107]....
        /*07d4*/ 	.word	0x00008f00
        /*07d8*/ 	.word	0x0000004d
        /*07dc*/ 	.word	0x00000030
        /*07e0*/ 	.short	0x010a
        /*07e2*/ 	.byte	0xff
	.zero		1


	//   ....[108]....
        /*07e4*/ 	.word	0x00008fd0
        /*07e8*/ 	.word	0x0000004d
        /*07ec*/ 	.word	0x00000030
        /*07f0*/ 	.short	0x010a
        /*07f2*/ 	.byte	0xff
	.zero		1


	//   ....[109]....
        /*07f4*/ 	.word	0x000092e0
        /*07f8*/ 	.word	0x0000004a
        /*07fc*/ 	.word	0x00000000
        /*0800*/ 	.short	0x0101
        /*0802*/ 	.byte	0xff
	.zero		1


	//   ....[110]....
        /*0804*/ 	.word	0x000098e0
        /*0808*/ 	.word	0x00000002
        /*080c*/ 	.word	0x00000000
        /*0810*/ 	.short	0x0101
        /*0812*/ 	.byte	0xff
	.zero		1


	//   ....[111]....
        /*0814*/ 	.word	0x00009b80
        /*0818*/ 	.word	0x000000ff
        /*081c*/ 	.word	0x00000000
        /*0820*/ 	.short	0x0101
        /*0822*/ 	.byte	0x04
	.zero		1


	//   ....[112]....
        /*0824*/ 	.word	0x00009ba0
        /*0828*/ 	.word	0x00000003
        /*082c*/ 	.word	0x000000f0
        /*0830*/ 	.short	0x010a
        /*0832*/ 	.byte	0xff
	.zero		1


	//   ....[113]....
        /*0834*/ 	.word	0x00009c00
        /*0838*/ 	.word	0x00000000
        /*083c*/ 	.word	0x00000018
        /*0840*/ 	.short	0x010a
        /*0842*/ 	.byte	0xff
	.zero		1


	//   ....[114]....
        /*0844*/ 	.word	0x00009c60
        /*0848*/ 	.word	0x00000000
        /*084c*/ 	.word	0x00000018
        /*0850*/ 	.short	0x010a
        /*0852*/ 	.byte	0xff
	.zero		1


	//   ....[115]....
        /*0854*/ 	.word	0x00009cb0
        /*0858*/ 	.word	0x00000003
        /*085c*/ 	.word	0x00000080
        /*0860*/ 	.short	0x010a
        /*0862*/ 	.byte	0xff
	.zero		1


	//   ....[116]....
        /*0864*/ 	.word	0x00009d10
        /*0868*/ 	.word	0x00000000
        /*086c*/ 	.word	0x00000000
        /*0870*/ 	.short	0x010a
        /*0872*/ 	.byte	0xff
	.zero		1


	//   ....[117]....
        /*0874*/ 	.word	0x00009d70
        /*0878*/ 	.word	0x00000000
        /*087c*/ 	.word	0x00000000
        /*0880*/ 	.short	0x010a
        /*0882*/ 	.byte	0xff
	.zero		1


	//   ....[118]....
        /*0884*/ 	.word	0x00009dc0
        /*0888*/ 	.word	0x00000000
        /*088c*/ 	.word	0x000000e0
        /*0890*/ 	.short	0x010a
        /*0892*/ 	.byte	0xff
	.zero		1


	//   ....[119]....
        /*0894*/ 	.word	0x00009e20
        /*0898*/ 	.word	0x00000000
        /*089c*/ 	.word	0x00000090
        /*08a0*/ 	.short	0x010a
        /*08a2*/ 	.byte	0xff
	.zero		1


	//   ....[120]....
        /*08a4*/ 	.word	0x00009e70
        /*08a8*/ 	.word	0x00000000
        /*08ac*/ 	.word	0x00000080
        /*08b0*/ 	.short	0x010a
        /*08b2*/ 	.byte	0xff
	.zero		1


	//   ....[121]....
        /*08b4*/ 	.word	0x00009ed0
        /*08b8*/ 	.word	0x00000000
        /*08bc*/ 	.word	0x00000090
        /*08c0*/ 	.short	0x010a
        /*08c2*/ 	.byte	0xff
	.zero		1


	//   ....[122]....
        /*08c4*/ 	.word	0x00009f30
        /*08c8*/ 	.word	0x00000007
        /*08cc*/ 	.word	0x00000008
        /*08d0*/ 	.short	0x010a
        /*08d2*/ 	.byte	0xff
	.zero		1


	//   ....[123]....
        /*08d4*/ 	.word	0x0000a020
        /*08d8*/ 	.word	0x00000005
        /*08dc*/ 	.word	0x00000008
        /*08e0*/ 	.short	0x010a
        /*08e2*/ 	.byte	0xff
	.zero		1


	//   ....[124]....
        /*08e4*/ 	.word	0x0000a070
        /*08e8*/ 	.word	0x00000003
        /*08ec*/ 	.word	0x00000080
        /*08f0*/ 	.short	0x010a
        /*08f2*/ 	.byte	0xff
	.zero		1


	//   ....[125]....
        /*08f4*/ 	.word	0x0000a0e0
        /*08f8*/ 	.word	0x00000003
        /*08fc*/ 	.word	0x000000c0
        /*0900*/ 	.short	0x010a
        /*0902*/ 	.byte	0xff
	.zero		1


	//   ....[126]....
        /*0904*/ 	.word	0x0000a140
        /*0908*/ 	.word	0x00000003
        /*090c*/ 	.word	0x00000000
        /*0910*/ 	.short	0x010a
        /*0912*/ 	.byte	0xff
	.zero		1


	//   ....[127]....
        /*0914*/ 	.word	0x0000a1a0
        /*0918*/ 	.word	0x00000002
        /*091c*/ 	.word	0x00000000
        /*0920*/ 	.short	0x010a
        /*0922*/ 	.byte	0xff
	.zero		1


	//   ....[128]....
        /*0924*/ 	.word	0x0000a200
        /*0928*/ 	.word	0x00000002
        /*092c*/ 	.word	0x00000000
        /*0930*/ 	.short	0x010a
        /*0932*/ 	.byte	0xff
	.zero		1


	//   ....[129]....
        /*0934*/ 	.word	0x0000a260
        /*0938*/ 	.word	0x00000002
        /*093c*/ 	.word	0x00000000
        /*0940*/ 	.short	0x010a
        /*0942*/ 	.byte	0xff
	.zero		1


	//   ....[130]....
        /*0944*/ 	.word	0x0000a2c0
        /*0948*/ 	.word	0x00000002
        /*094c*/ 	.word	0x00000100
        /*0950*/ 	.short	0x010a
        /*0952*/ 	.byte	0xff
	.zero		1


	//   ....[131]....
        /*0954*/ 	.word	0x0000a310
        /*0958*/ 	.word	0x0000000c
        /*095c*/ 	.word	0x00000080
        /*0960*/ 	.short	0x010a
        /*0962*/ 	.byte	0xff
	.zero		1


	//   ....[132]....
        /*0964*/ 	.word	0x0000a370
        /*0968*/ 	.word	0x00000000
        /*096c*/ 	.word	0x00000078
        /*0970*/ 	.short	0x010a
        /*0972*/ 	.byte	0xff
	.zero		1


	//   ....[133]....
        /*0974*/ 	.word	0x0000a3d0
        /*0978*/ 	.word	0x00000000
        /*097c*/ 	.word	0x00000050
        /*0980*/ 	.short	0x010a
        /*0982*/ 	.byte	0xff
	.zero		1


	//   ....[134]....
        /*0984*/ 	.word	0x0000a430
        /*0988*/ 	.word	0x00000000
        /*098c*/ 	.word	0x00000058
        /*0990*/ 	.short	0x010a
        /*0992*/ 	.byte	0xff
	.zero		1


	//   ....[135]....
        /*0994*/ 	.word	0x0000a490
        /*0998*/ 	.word	0x00000000
        /*099c*/ 	.word	0x00000060
        /*09a0*/ 	.short	0x010a
        /*09a2*/ 	.byte	0xff
	.zero		1


	//   ....[136]....
        /*09a4*/ 	.word	0x0000a4f0
        /*09a8*/ 	.word	0x00000000
        /*09ac*/ 	.word	0x00000068
        /*09b0*/ 	.short	0x010a
        /*09b2*/ 	.byte	0xff
	.zero		1


	//   ....[137]....
        /*09b4*/ 	.word	0x0000a550
        /*09b8*/ 	.word	0x00000000
        /*09bc*/ 	.word	0x00000050
        /*09c0*/ 	.short	0x010a
        /*09c2*/ 	.byte	0xff
	.zero		1


	//   ....[138]....
        /*09c4*/ 	.word	0x0000a5b0
        /*09c8*/ 	.word	0x00000000
        /*09cc*/ 	.word	0x00000058
        /*09d0*/ 	.short	0x010a
        /*09d2*/ 	.byte	0xff
	.zero		1


	//   ....[139]....
        /*09d4*/ 	.word	0x0000a610
        /*09d8*/ 	.word	0x00000000
        /*09dc*/ 	.word	0x00000060
        /*09e0*/ 	.short	0x010a
        /*09e2*/ 	.byte	0xff
	.zero		1


	//   ....[140]....
        /*09e4*/ 	.word	0x0000a660
        /*09e8*/ 	.word	0x00000003
        /*09ec*/ 	.word	0x00000080
        /*09f0*/ 	.short	0x010a
        /*09f2*/ 	.byte	0xff
	.zero		1


	//   ....[141]....
        /*09f4*/ 	.word	0x0000a6c0
        /*09f8*/ 	.word	0x00000000
        /*09fc*/ 	.word	0x00000030
        /*0a00*/ 	.short	0x010a
        /*0a02*/ 	.byte	0xff
	.zero		1


	//   ....[142]....
        /*0a04*/ 	.word	0x0000a710
        /*0a08*/ 	.word	0x0000004a
        /*0a0c*/ 	.word	0x000000a0
        /*0a10*/ 	.short	0x010a
        /*0a12*/ 	.byte	0xff
	.zero		1


	//   ....[143]....
        /*0a14*/ 	.word	0x0000a760
        /*0a18*/ 	.word	0x00000003
        /*0a1c*/ 	.word	0x00000030
        /*0a20*/ 	.short	0x010a
        /*0a22*/ 	.byte	0xff
	.zero		1


	//   ....[144]....
        /*0a24*/ 	.word	0x0000a7b0
        /*0a28*/ 	.word	0x0000004d
        /*0a2c*/ 	.word	0x00000030
        /*0a30*/ 	.short	0x010a
        /*0a32*/ 	.byte	0xff
	.zero		1


	//   ....[145]....
        /*0a34*/ 	.word	0x0000a800
        /*0a38*/ 	.word	0x0000004d
        /*0a3c*/ 	.word	0x00000030
        /*0a40*/ 	.short	0x010a
        /*0a42*/ 	.byte	0xff
	.zero		1


	//----- nvinfo : EIATTR_NUM_MBARRIERS
	.align		4
.L_47:
        /*0a44*/ 	.byte	0x03, 0x38
        /*0a46*/ 	.short	0x0021


	//----- nvinfo : EIATTR_EXIT_INSTR_OFFSETS
	.align		4
        /*0a48*/ 	.byte	0x04, 0x1c
        /*0a4a*/ 	.short	(.L_49 - .L_48)


	//   ....[0]....
.L_48:
        /*0a4c*/ 	.word	0x00002fa0


	//   ....[1]....
        /*0a50*/ 	.word	0x000034a0


	//   ....[2]....
        /*0a54*/ 	.word	0x00003500


	//   ....[3]....
        /*0a58*/ 	.word	0x00004e50


	//   ....[4]....
        /*0a5c*/ 	.word	0x00006160


	//   ....[5]....
        /*0a60*/ 	.word	0x000061a0


	//   ....[6]....
        /*0a64*/ 	.word	0x00009a70


	//   ....[7]....
        /*0a68*/ 	.word	0x00009af0


	//   ....[8]....
        /*0a6c*/ 	.word	0x00009b20


	//   ....[9]....
        /*0a70*/ 	.word	0x00009b90


	//----- nvinfo : EIATTR_MAX_THREADS
	.align		4
.L_49:
        /*0a74*/ 	.byte	0x04, 0x05
        /*0a76*/ 	.short	(.L_51 - .L_50)
.L_50:
        /*0a78*/ 	.word	0x00000100
        /*0a7c*/ 	.word	0x00000001
        /*0a80*/ 	.word	0x00000001


	//----- nvinfo : EIATTR_CRS_STACK_SIZE
	.align		4
.L_51:
        /*0a84*/ 	.byte	0x04, 0x1e
        /*0a86*/ 	.short	(.L_53 - .L_52)
.L_52:
        /*0a88*/ 	.word	0x00000000


	//----- nvinfo : EIATTR_CBANK_PARAM_SIZE
	.align		4
.L_53:
        /*0a8c*/ 	.byte	0x03, 0x19
        /*0a8e*/ 	.short	0x0800


	//----- nvinfo : EIATTR_PARAM_CBANK
	.align		4
        /*0a90*/ 	.byte	0x04, 0x0a
        /*0a92*/ 	.short	(.L_55 - .L_54)
	.align		4
.L_54:
        /*0a94*/ 	.word	index@(.nv.constant0._ZN7cutlass13device_kernelINS_4gemm6kernel13GemmUniversalIN4cute5tupleIJiiiiEEENS1_10collective13CollectiveMmaINS1_35MainloopSm100TmaUmmaWarpSpecializedILi3ELi2ELi4ENS5_IJNS4_1CILi2EEESB_NSA_ILi1EEEEEEEENS5_IJNSA_ILi128EEESF_SF_EEENS_10tfloat32_tENS5_IJlSC_lEEESH_SI_NS4_8TiledMMAINS4_8MMA_AtomIJNS4_23SM100_MMA_TF32_2x1SM_SSISH_SH_fLi128ELi128ELNS4_4UMMA5MajorE0ELSN_0ELNSM_7ScaleInE0ELSO_0EEEEEENS4_6LayoutINS5_IJSC_SC_SC_EEENS5_IJNSA_ILi0EEEST_ST_EEEEENS5_IJNS4_10UnderscoreESW_SW_EEEEENS4_28SM100_TMA_2SM_LOAD_MULTICASTENS4_14ComposedLayoutINS4_7SwizzleILi3ELi4ELi3EEENS4_18smem_ptr_flag_bitsILi32EEENSR_INS5_IJNSA_ILi8EEENSA_ILi32EEEEEENS5_IJS16_SC_EEEEEEEvNS4_8identityENS4_18SM100_TMA_2SM_LOADES1A_vS1B_EENS_8epilogue10collective18CollectiveEpilogueINS1E_23Sm100TmaWarpSpecializedILi4ELi2ELi16ELb1ELb0EEEJNS5_IJNSA_ILi64EEESF_SF_EEENS5_IJNSR_IS1J_SC_EENSR_INS5_IJNSA_ILi16EEESB_EEENS5_IJSC_S1J_EEEEEEEESH_SI_SH_SI_NS1E_6fusion15FusionCallbacksIS1I_NS1R_17LinearCombinationISH_fSH_fLNS_15FloatRoundStyleE2EEES1K_S1Q_JEEENS4_5SM1004TMEM4LOAD26SM100_TMEM_LOAD_32dp32b16xENS4_13SM90_TMA_LOADENS10_INS11_ILi2ELi4ELi3EEES14_NSR_INS5_IJS15_S1M_EEENS5_IJS1M_SC_EEEEEEENS4_39AutoVectorizingCopyWithAssumedAlignmentILi128EEENS4_14SM90_TMA_STOREES26_S28_S28_EEEvvEEEEvNT_6ParamsE)
        /*0a98*/ 	.short	0x0380
        /*0a9a*/ 	.short	0x0800


	//----- nvinfo : EIATTR_SW_WAR
	.align		4
.L_55:
        /*0a9c*/ 	.byte	0x04, 0x36
        /*0a9e*/ 	.short	(.L_57 - .L_56)
.L_56:
        /*0aa0*/ 	.word	0x00000008
.L_57:


//--------------------- .nv.callgraph             --------------------------
	.section	.nv.callgraph,"",@"SHT_CUDA_CALLGRAPH"
	.align	4
	.sectionentsize	8
	.align		4
        /*0000*/ 	.word	0x00000000
	.align		4
        /*0004*/ 	.word	0xffffffff
	.align		4
        /*0008*/ 	.word	index@(_ZN7cutlass13device_kernelINS_4gemm6kernel13GemmUniversalIN4cute5tupleIJiiiiEEENS1_10collective13CollectiveMmaINS1_35MainloopSm100TmaUmmaWarpSpecializedILi3ELi2ELi4ENS5_IJNS4_1CILi2EEESB_NSA_ILi1EEEEEEEENS5_IJNSA_ILi128EEESF_SF_EEENS_10tfloat32_tENS5_IJlSC_lEEESH_SI_NS4_8TiledMMAINS4_8MMA_AtomIJNS4_23SM100_MMA_TF32_2x1SM_SSISH_SH_fLi128ELi128ELNS4_4UMMA5MajorE0ELSN_0ELNSM_7ScaleInE0ELSO_0EEEEEENS4_6LayoutINS5_IJSC_SC_SC_EEENS5_IJNSA_ILi0EEEST_ST_EEEEENS5_IJNS4_10UnderscoreESW_SW_EEEEENS4_28SM100_TMA_2SM_LOAD_MULTICASTENS4_14ComposedLayoutINS4_7SwizzleILi3ELi4ELi3EEENS4_18smem_ptr_flag_bitsILi32EEENSR_INS5_IJNSA_ILi8EEENSA_ILi32EEEEEENS5_IJS16_SC_EEEEEEEvNS4_8identityENS4_18SM100_TMA_2SM_LOADES1A_vS1B_EENS_8epilogue10collective18CollectiveEpilogueINS1E_23Sm100TmaWarpSpecializedILi4ELi2ELi16ELb1ELb0EEEJNS5_IJNSA_ILi64EEESF_SF_EEENS5_IJNSR_IS1J_SC_EENSR_INS5_IJNSA_ILi16EEESB_EEENS5_IJSC_S1J_EEEEEEEESH_SI_SH_SI_NS1E_6fusion15FusionCallbacksIS1I_NS1R_17LinearCombinationISH_fSH_fLNS_15FloatRoundStyleE2EEES1K_S1Q_JEEENS4_5SM1004TMEM4LOAD26SM100_TMEM_LOAD_32dp32b16xENS4_13SM90_TMA_LOADENS10_INS11_ILi2ELi4ELi3EEES14_NSR_INS5_IJS15_S1M_EEENS5_IJS1M_SC_EEEEEEENS4_39AutoVectorizingCopyWithAssumedAlignmentILi128EEENS4_14SM90_TMA_STOREES26_S28_S28_EEEvvEEEEvNT_6ParamsE)
	.align		4
        /*000c*/ 	.word	index@(__assertfail)
	.align		4
        /*0010*/ 	.word	0x00000000
	.align		4
        /*0014*/ 	.word	0xfffffffe
	.align		4
        /*0018*/ 	.word	0x00000000
	.align		4
        /*001c*/ 	.word	0xfffffffd
	.align		4
        /*0020*/ 	.word	0x00000000
	.align		4
        /*0024*/ 	.word	0xfffffffc


//--------------------- .nv.constant4             --------------------------
	.section	.nv.constant4,"a",@progbits
	.align	8
	.align		8
.nv.constant4:
        /*0000*/ 	.dword	__assertfail
	.align		8
        /*0008*/ 	.dword	__unnamed_1
	.align		8
        /*0010*/ 	.dword	__unnamed_2
	.align		8
        /*0018*/ 	.dword	_ZN40_INTERNAL_3f40ae8d_4_k_cu_a13211be_349414cuda3std3__45__cpo5beginE
	.align		8
        /*0020*/ 	.dword	_ZN40_INTERNAL_3f40ae8d_4_k_cu_a13211be_349414cuda3std3__45__cpo3endE
	.align		8
        /*0028*/ 	.dword	_ZN40_INTERNAL_3f40ae8d_4_k_cu_a13211be_349414cuda3std3__45__cpo6cbeginE
	.align		8
        /*0030*/ 	.dword	_ZN40_INTERNAL_3f40ae8d_4_k_cu_a13211be_349414cuda3std3__45__cpo4cendE
	.align		8
        /*0038*/ 	.dword	_ZN40_INTERNAL_3f40ae8d_4_k_cu_a13211be_349414cuda3std3__442_GLOBAL__N__3f40ae8d_4_k_cu_a13211be_349416ignoreE
	.align		8
        /*0040*/ 	.dword	_ZN40_INTERNAL_3f40ae8d_4_k_cu_a13211be_349414cuda3std3__419piecewise_constructE
	.align		8
        /*0048*/ 	.dword	_ZN40_INTERNAL_3f40ae8d_4_k_cu_a13211be_349414cuda3std3__48in_placeE
	.align		8
        /*0050*/ 	.dword	_ZN40_INTERNAL_3f40ae8d_4_k_cu_a13211be_349414cuda3std6ranges3__45__cpo4swapE
	.align		8
        /*0058*/ 	.dword	_ZN40_INTERNAL_3f40ae8d_4_k_cu_a13211be_349414cuda3std6ranges3__45__cpo9iter_moveE
	.align		8
        /*0060*/ 	.dword	_ZN40_INTERNAL_3f40ae8d_4_k_cu_a13211be_349414cute7productE
	.align		8
        /*0068*/ 	.dword	_ZN40_INTERNAL_3f40ae8d_4_k_cu_a13211be_349414cute1_E
	.align		8
        /*0070*/ 	.dword	$str$25
	.align		8
        /*0078*/ 	.dword	$str$26
	.align		8
        /*0080*/ 	.dword	$str$27
	.align		8
        /*0088*/ 	.dword	$str$28


//--------------------- .text._ZN7cutlass13device_kernelINS_4gemm6kernel13GemmUniversalIN4cute5tupleIJiiiiEEENS1_10collective13CollectiveMmaINS1_35MainloopSm100TmaUmmaWarpSpecializedILi3ELi2ELi4ENS5_IJNS4_1CILi2EEESB_NSA_ILi1EEEEEEEENS5_IJNSA_ILi128EEESF_SF_EEENS_10tfloat32_tENS5_IJlSC_lEEESH_SI_NS4_8TiledMMAINS4_8MMA_AtomIJNS4_23SM100_MMA_TF32_2x1SM_SSISH_SH_fLi128ELi128ELNS4_4UMMA5MajorE0ELSN_0ELNSM_7ScaleInE0ELSO_0EEEEEENS4_6LayoutINS5_IJSC_SC_SC_EEENS5_IJNSA_ILi0EEEST_ST_EEEEENS5_IJNS4_10UnderscoreESW_SW_EEEEENS4_28SM100_TMA_2SM_LOAD_MULTICASTENS4_14ComposedLayoutINS4_7SwizzleILi3ELi4ELi3EEENS4_18smem_ptr_flag_bitsILi32EEENSR_INS5_IJNSA_ILi8EEENSA_ILi32EEEEEENS5_IJS16_SC_EEEEEEEvNS4_8identityENS4_18SM100_TMA_2SM_LOADES1A_vS1B_EENS_8epilogue10collective18CollectiveEpilogueINS1E_23Sm100TmaWarpSpecializedILi4ELi2ELi16ELb1ELb0EEEJNS5_IJNSA_ILi64EEESF_SF_EEENS5_IJNSR_IS1J_SC_EENSR_INS5_IJNSA_ILi16EEESB_EEENS5_IJSC_S1J_EEEEEEEESH_SI_SH_SI_NS1E_6fusion15FusionCallbacksIS1I_NS1R_17LinearCombinationISH_fSH_fLNS_15FloatRoundStyleE2EEES1K_S1Q_JEEENS4_5SM1004TMEM4LOAD26SM100_TMEM_LOAD_32dp32b16xENS4_13SM90_TMA_LOADENS10_INS11_ILi2ELi4ELi3EEES14_NSR_INS5_IJS15_S1M_EEENS5_IJS1M_SC_EEEEEEENS4_39AutoVectorizingCopyWithAssumedAlignmentILi128EEENS4_14SM90_TMA_STOREES26_S28_S28_EEEvvEEEEvNT_6ParamsE --------------------------
	.section	.text._ZN7cutlass13device_kernelINS_4gemm6kernel13GemmUniversalIN4cute5tupleIJiiiiEEENS1_10collective13CollectiveMmaINS1_35MainloopSm100TmaUmmaWarpSpecializedILi3ELi2ELi4ENS5_IJNS4_1CILi2EEESB_NSA_ILi1EEEEEEEENS5_IJNSA_ILi128EEESF_SF_EEENS_10tfloat32_tENS5_IJlSC_lEEESH_SI_NS4_8TiledMMAINS4_8MMA_AtomIJNS4_23SM100_MMA_TF32_2x1SM_SSISH_SH_fLi128ELi128ELNS4_4UMMA5MajorE0ELSN_0ELNSM_7ScaleInE0ELSO_0EEEEEENS4_6LayoutINS5_IJSC_SC_SC_EEENS5_IJNSA_ILi0EEEST_ST_EEEEENS5_IJNS4_10UnderscoreESW_SW_EEEEENS4_28SM100_TMA_2SM_LOAD_MULTICASTENS4_14ComposedLayoutINS4_7SwizzleILi3ELi4ELi3EEENS4_18smem_ptr_flag_bitsILi32EEENSR_INS5_IJNSA_ILi8EEENSA_ILi32EEEEEENS5_IJS16_SC_EEEEEEEvNS4_8identityENS4_18SM100_TMA_2SM_LOADES1A_vS1B_EENS_8epilogue10collective18CollectiveEpilogueINS1E_23Sm100TmaWarpSpecializedILi4ELi2ELi16ELb1ELb0EEEJNS5_IJNSA_ILi64EEESF_SF_EEENS5_IJNSR_IS1J_SC_EENSR_INS5_IJNSA_ILi16EEESB_EEENS5_IJSC_S1J_EEEEEEEESH_SI_SH_SI_NS1E_6fusion15FusionCallbacksIS1I_NS1R_17LinearCombinationISH_fSH_fLNS_15FloatRoundStyleE2EEES1K_S1Q_JEEENS4_5SM1004TMEM4LOAD26SM100_TMEM_LOAD_32dp32b16xENS4_13SM90_TMA_LOADENS10_INS11_ILi2ELi4ELi3EEES14_NSR_INS5_IJS15_S1M_EEENS5_IJS1M_SC_EEEEEEENS4_39AutoVectorizingCopyWithAssumedAlignmentILi128EEENS4_14SM90_TMA_STOREES26_S28_S28_EEEvvEEEEvNT_6ParamsE,"ax",@progbits
	.align	128
.text._ZN7cutlass13device_kernelINS_4gemm6kernel13GemmUniversalIN4cute5tupleIJiiiiEEENS1_10collective13CollectiveMmaINS1_35MainloopSm100TmaUmmaWarpSpecializedILi3ELi2ELi4ENS5_IJNS4_1CILi2EEESB_NSA_ILi1EEEEEEEENS5_IJNSA_ILi128EEESF_SF_EEENS_10tfloat32_tENS5_IJlSC_lEEESH_SI_NS4_8TiledMMAINS4_8MMA_AtomIJNS4_23SM100_MMA_TF32_2x1SM_SSISH_SH_fLi128ELi128ELNS4_4UMMA5MajorE0ELSN_0ELNSM_7ScaleInE0ELSO_0EEEEEENS4_6LayoutINS5_IJSC_SC_SC_EEENS5_IJNSA_ILi0EEEST_ST_EEEEENS5_IJNS4_10UnderscoreESW_SW_EEEEENS4_28SM100_TMA_2SM_LOAD_MULTICASTENS4_14ComposedLayoutINS4_7SwizzleILi3ELi4ELi3EEENS4_18smem_ptr_flag_bitsILi32EEENSR_INS5_IJNSA_ILi8EEENSA_ILi32EEEEEENS5_IJS16_SC_EEEEEEEvNS4_8identityENS4_18SM100_TMA_2SM_LOADES1A_vS1B_EENS_8epilogue10collective18CollectiveEpilogueINS1E_23Sm100TmaWarpSpecializedILi4ELi2ELi16ELb1ELb0EEEJNS5_IJNSA_ILi64EEESF_SF_EEENS5_IJNSR_IS1J_SC_EENSR_INS5_IJNSA_ILi16EEESB_EEENS5_IJSC_S1J_EEEEEEEESH_SI_SH_SI_NS1E_6fusion15FusionCallbacksIS1I_NS1R_17LinearCombinationISH_fSH_fLNS_15FloatRoundStyleE2EEES1K_S1Q_JEEENS4_5SM1004TMEM4LOAD26SM100_TMEM_LOAD_32dp32b16xENS4_13SM90_TMA_LOADENS10_INS11_ILi2ELi4ELi3EEES14_NSR_INS5_IJS15_S1M_EEENS5_IJS1M_SC_EEEEEEENS4_39AutoVectorizingCopyWithAssumedAlignmentILi128EEENS4_14SM90_TMA_STOREES26_S28_S28_EEEvvEEEEvNT_6ParamsE:
        .type           _ZN7cutlass13device_kernelINS_4gemm6kernel13GemmUniversalIN4cute5tupleIJiiiiEEENS1_10collective13CollectiveMmaINS1_35MainloopSm100TmaUmmaWarpSpecializedILi3ELi2ELi4ENS5_IJNS4_1CILi2EEESB_NSA_ILi1EEEEEEEENS5_IJNSA_ILi128EEESF_SF_EEENS_10tfloat32_tENS5_IJlSC_lEEESH_SI_NS4_8TiledMMAINS4_8MMA_AtomIJNS4_23SM100_MMA_TF32_2x1SM_SSISH_SH_fLi128ELi128ELNS4_4UMMA5MajorE0ELSN_0ELNSM_7ScaleInE0ELSO_0EEEEEENS4_6LayoutINS5_IJSC_SC_SC_EEENS5_IJNSA_ILi0EEEST_ST_EEEEENS5_IJNS4_10UnderscoreESW_SW_EEEEENS4_28SM100_TMA_2SM_LOAD_MULTICASTENS4_14ComposedLayoutINS4_7SwizzleILi3ELi4ELi3EEENS4_18smem_ptr_flag_bitsILi32EEENSR_INS5_IJNSA_ILi8EEENSA_ILi32EEEEEENS5_IJS16_SC_EEEEEEEvNS4_8identityENS4_18SM100_TMA_2SM_LOADES1A_vS1B_EENS_8epilogue10collective18CollectiveEpilogueINS1E_23Sm100TmaWarpSpecializedILi4ELi2ELi16ELb1ELb0EEEJNS5_IJNSA_ILi64EEESF_SF_EEENS5_IJNSR_IS1J_SC_EENSR_INS5_IJNSA_ILi16EEESB_EEENS5_IJSC_S1J_EEEEEEEESH_SI_SH_SI_NS1E_6fusion15FusionCallbacksIS1I_NS1R_17LinearCombinationISH_fSH_fLNS_15FloatRoundStyleE2EEES1K_S1Q_JEEENS4_5SM1004TMEM4LOAD26SM100_TMEM_LOAD_32dp32b16xENS4_13SM90_TMA_LOADENS10_INS11_ILi2ELi4ELi3EEES14_NSR_INS5_IJS15_S1M_EEENS5_IJS1M_SC_EEEEEEENS4_39AutoVectorizingCopyWithAssumedAlignmentILi128EEENS4_14SM90_TMA_STOREES26_S28_S28_EEEvvEEEEvNT_6ParamsE,@function
        .size           _ZN7cutlass13device_kernelINS_4gemm6kernel13GemmUniversalIN4cute5tupleIJiiiiEEENS1_10collective13CollectiveMmaINS1_35MainloopSm100TmaUmmaWarpSpecializedILi3ELi2ELi4ENS5_IJNS4_1CILi2EEESB_NSA_ILi1EEEEEEEENS5_IJNSA_ILi128EEESF_SF_EEENS_10tfloat32_tENS5_IJlSC_lEEESH_SI_NS4_8TiledMMAINS4_8MMA_AtomIJNS4_23SM100_MMA_TF32_2x1SM_SSISH_SH_fLi128ELi128ELNS4_4UMMA5MajorE0ELSN_0ELNSM_7ScaleInE0ELSO_0EEEEEENS4_6LayoutINS5_IJSC_SC_SC_EEENS5_IJNSA_ILi0EEEST_ST_EEEEENS5_IJNS4_10UnderscoreESW_SW_EEEEENS4_28SM100_TMA_2SM_LOAD_MULTICASTENS4_14ComposedLayoutINS4_7SwizzleILi3ELi4ELi3EEENS4_18smem_ptr_flag_bitsILi32EEENSR_INS5_IJNSA_ILi8EEENSA_ILi32EEEEEENS5_IJS16_SC_EEEEEEEvNS4_8identityENS4_18SM100_TMA_2SM_LOADES1A_vS1B_EENS_8epilogue10collective18CollectiveEpilogueINS1E_23Sm100TmaWarpSpecializedILi4ELi2ELi16ELb1ELb0EEEJNS5_IJNSA_ILi64EEESF_SF_EEENS5_IJNSR_IS1J_SC_EENSR_INS5_IJNSA_ILi16EEESB_EEENS5_IJSC_S1J_EEEEEEEESH_SI_SH_SI_NS1E_6fusion15FusionCallbacksIS1I_NS1R_17LinearCombinationISH_fSH_fLNS_15FloatRoundStyleE2EEES1K_S1Q_JEEENS4_5SM1004TMEM4LOAD26SM100_TMEM_LOAD_32dp32b16xENS4_13SM90_TMA_LOADENS10_INS11_ILi2ELi4ELi3EEES14_NSR_INS5_IJS15_S1M_EEENS5_IJS1M_SC_EEEEEEENS4_39AutoVectorizingCopyWithAssumedAlignmentILi128EEENS4_14SM90_TMA_STOREES26_S28_S28_EEEvvEEEEvNT_6ParamsE,(.L_x_198 - _ZN7cutlass13device_kernelINS_4gemm6kernel13GemmUniversalIN4cute5tupleIJiiiiEEENS1_10collective13CollectiveMmaINS1_35MainloopSm100TmaUmmaWarpSpecializedILi3ELi2ELi4ENS5_IJNS4_1CILi2EEESB_NSA_ILi1EEEEEEEENS5_IJNSA_ILi128EEESF_SF_EEENS_10tfloat32_tENS5_IJlSC_lEEESH_SI_NS4_8TiledMMAINS4_8MMA_AtomIJNS4_23SM100_MMA_TF32_2x1SM_SSISH_SH_fLi128ELi128ELNS4_4UMMA5MajorE0ELSN_0ELNSM_7ScaleInE0ELSO_0EEEEEENS4_6LayoutINS5_IJSC_SC_SC_EEENS5_IJNSA_ILi0EEEST_ST_EEEEENS5_IJNS4_10UnderscoreESW_SW_EEEEENS4_28SM100_TMA_2SM_LOAD_MULTICASTENS4_14ComposedLayoutINS4_7SwizzleILi3ELi4ELi3EEENS4_18smem_ptr_flag_bitsILi32EEENSR_INS5_IJNSA_ILi8EEENSA_ILi32EEEEEENS5_IJS16_SC_EEEEEEEvNS4_8identityENS4_18SM100_TMA_2SM_LOADES1A_vS1B_EENS_8epilogue10collective18CollectiveEpilogueINS1E_23Sm100TmaWarpSpecializedILi4ELi2ELi16ELb1ELb0EEEJNS5_IJNSA_ILi64EEESF_SF_EEENS5_IJNSR_IS1J_SC_EENSR_INS5_IJNSA_ILi16EEESB_EEENS5_IJSC_S1J_EEEEEEEESH_SI_SH_SI_NS1E_6fusion15FusionCallbacksIS1I_NS1R_17LinearCombinationISH_fSH_fLNS_15FloatRoundStyleE2EEES1K_S1Q_JEEENS4_5SM1004TMEM4LOAD26SM100_TMEM_LOAD_32dp32b16xENS4_13SM90_TMA_LOADENS10_INS11_ILi2ELi4ELi3EEES14_NSR_INS5_IJS15_S1M_EEENS5_IJS1M_SC_EEEEEEENS4_39AutoVectorizingCopyWithAssumedAlignmentILi128EEENS4_14SM90_TMA_STOREES26_S28_S28_EEEvvEEEEvNT_6ParamsE)
        .other          _ZN7cutlass13device_kernelINS_4gemm6kernel13GemmUniversalIN4cute5tupleIJiiiiEEENS1_10collective13CollectiveMmaINS1_35MainloopSm100TmaUmmaWarpSpecializedILi3ELi2ELi4ENS5_IJNS4_1CILi2EEESB_NSA_ILi1EEEEEEEENS5_IJNSA_ILi128EEESF_SF_EEENS_10tfloat32_tENS5_IJlSC_lEEESH_SI_NS4_8TiledMMAINS4_8MMA_AtomIJNS4_23SM100_MMA_TF32_2x1SM_SSISH_SH_fLi128ELi128ELNS4_4UMMA5MajorE0ELSN_0ELNSM_7ScaleInE0ELSO_0EEEEEENS4_6LayoutINS5_IJSC_SC_SC_EEENS5_IJNSA_ILi0EEEST_ST_EEEEENS5_IJNS4_10UnderscoreESW_SW_EEEEENS4_28SM100_TMA_2SM_LOAD_MULTICASTENS4_14ComposedLayoutINS4_7SwizzleILi3ELi4ELi3EEENS4_18smem_ptr_flag_bitsILi32EEENSR_INS5_IJNSA_ILi8EEENSA_ILi32EEEEEENS5_IJS16_SC_EEEEEEEvNS4_8identityENS4_18SM100_TMA_2SM_LOADES1A_vS1B_EENS_8epilogue10collective18CollectiveEpilogueINS1E_23Sm100TmaWarpSpecializedILi4ELi2ELi16ELb1ELb0EEEJNS5_IJNSA_ILi64EEESF_SF_EEENS5_IJNSR_IS1J_SC_EENSR_INS5_IJNSA_ILi16EEESB_EEENS5_IJSC_S1J_EEEEEEEESH_SI_SH_SI_NS1E_6fusion15FusionCallbacksIS1I_NS1R_17LinearCombinationISH_fSH_fLNS_15FloatRoundStyleE2EEES1K_S1Q_JEEENS4_5SM1004TMEM4LOAD26SM100_TMEM_LOAD_32dp32b16xENS4_13SM90_TMA_LOADENS10_INS11_ILi2ELi4ELi3EEES14_NSR_INS5_IJS15_S1M_EEENS5_IJS1M_SC_EEEEEEENS4_39AutoVectorizingCopyWithAssumedAlignmentILi128EEENS4_14SM90_TMA_STOREES26_S28_S28_EEEvvEEEEvNT_6ParamsE,@"STO_CUDA_ENTRY STV_DEFAULT"
_ZN7cutlass13device_kernelINS_4gemm6kernel13GemmUniversalIN4cute5tupleIJiiiiEEENS1_10collective13CollectiveMmaINS1_35MainloopSm100TmaUmmaWarpSpecializedILi3ELi2ELi4ENS5_IJNS4_1CILi2EEESB_NSA_ILi1EEEEEEEENS5_IJNSA_ILi128EEESF_SF_EEENS_10tfloat32_tENS5_IJlSC_lEEESH_SI_NS4_8TiledMMAINS4_8MMA_AtomIJNS4_23SM100_MMA_TF32_2x1SM_SSISH_SH_fLi128ELi128ELNS4_4UMMA5MajorE0ELSN_0ELNSM_7ScaleInE0ELSO_0EEEEEENS4_6LayoutINS5_IJSC_SC_SC_EEENS5_IJNSA_ILi0EEEST_ST_EEEEENS5_IJNS4_10UnderscoreESW_SW_EEEEENS4_28SM100_TMA_2SM_LOAD_MULTICASTENS4_14ComposedLayoutINS4_7SwizzleILi3ELi4ELi3EEENS4_18smem_ptr_flag_bitsILi32EEENSR_INS5_IJNSA_ILi8EEENSA_ILi32EEEEEENS5_IJS16_SC_EEEEEEEvNS4_8identityENS4_18SM100_TMA_2SM_LOADES1A_vS1B_EENS_8epilogue10collective18CollectiveEpilogueINS1E_23Sm100TmaWarpSpecializedILi4ELi2ELi16ELb1ELb0EEEJNS5_IJNSA_ILi64EEESF_SF_EEENS5_IJNSR_IS1J_SC_EENSR_INS5_IJNSA_ILi16EEESB_EEENS5_IJSC_S1J_EEEEEEEESH_SI_SH_SI_NS1E_6fusion15FusionCallbacksIS1I_NS1R_17LinearCombinationISH_fSH_fLNS_15FloatRoundStyleE2EEES1K_S1Q_JEEENS4_5SM1004TMEM4LOAD26SM100_TMEM_LOAD_32dp32b16xENS4_13SM90_TMA_LOADENS10_INS11_ILi2ELi4ELi3EEES14_NSR_INS5_IJS15_S1M_EEENS5_IJS1M_SC_EEEEEEENS4_39AutoVectorizingCopyWithAssumedAlignmentILi128EEENS4_14SM90_TMA_STOREES26_S28_S28_EEEvvEEEEvNT_6ParamsE:
[----:B------:R-:W1:Y:S01]  /*0000*/  LDC R1, c[0x0][0x37c] ;  /* 0x0000df00ff017b82 */ /* 0x000e620000000800 */
[----:B------:R-:W2:Y:S01]  /*0010*/  S2R R71, SR_TID.X ;  /* 0x0000000000477919 */ /* 0x000ea20000002100 */
[----:B------:R-:W3:Y:S06]  /*0020*/  LDCU.64 UR8, c[0x0][0x890] ;  /* 0x00011200ff0877ac */ /* 0x000eec0008000a00 */
[----:B------:R-:W4:Y:S01]  /*0030*/  S2UR UR61, SR_CgaCtaId ;  /* 0x00000000003d79c3 */ /* 0x000f220000008800 */
[----:B------:R-:W-:Y:S02]  /*0040*/  PRMT R56, RZ, 0x7610, R56 ;  /* 0x00007610ff387816 */ /* 0x000fe40000000038 */
[----:B------:R-:W-:Y:S01]  /*0050*/  ELECT P1, URZ, PT ;  /* 0x0000000000ff782f */ /* 0x000fe20003820000 */
[----:B---3--:R-:W-:-:S04]  /*0060*/  UISETP.NE.U32.AND UP0, UPT, UR8, URZ, UPT ;  /* 0x000000ff0800728c */ /* 0x008fc8000bf05070 */
[----:B------:R-:W-:Y:S02]  /*0070*/  UISETP.NE.AND.EX UP0, UPT, UR9, URZ, UPT, UP0 ;  /* 0x000000ff0900728c */ /* 0x000fe4000bf05300 */
[----:B----4-:R-:W-:Y:S02]  /*0080*/  ULOP3.LUT UR5, UR61, 0x1, URZ, 0xc0, !UPT ;  /* 0x000000013d057892 */ /* 0x010fe4000f8ec0ff */
[----:B------:R-:W-:Y:S01]  /*0090*/  ULOP3.LUT UR4, UR61, 0x1, URZ, 0x3c, !UPT ;  /* 0x000000013d047892 */ /* 0x000fe2000f8e3cff */
[----:B--2---:R-:W-:-:S03]  /*00a0*/  SHF.R.U32.HI R57, RZ, 0x5, R71 ;  /* 0x00000005ff397819 */ /* 0x004fc60000011647 */
[----:B------:R-:W-:Y:S02]  /*00b0*/  IMAD.U32 R2, RZ, RZ, UR5 ;  /* 0x00000005ff027e24 */ /* 0x000fe4000f8e00ff */
[----:B------:R-:W2:Y:S02]  /*00c0*/  SHFL.IDX PT, R0, R57, RZ, 0x1f ;  /* 0x00001fff39007589 */ /* 0x000ea400000e0000 */
[----:B--2---:R-:W-:Y:S01]  /*00d0*/  R2UR UR21, R0 ;  /* 0x00000000001572ca */ /* 0x004fe200000e0000 */
[----:B------:R-:W-:Y:S01]  /*00e0*/  IMAD.U32 R0, RZ, RZ, UR4 ;  /* 0x00000004ff007e24 */ /* 0x000fe2000f8e00ff */
[----:B-1----:R-:W-:-:S13]  /*00f0*/  BRA.U UP0, `(.L_x_0) ;  /* 0x0000000100307547 */ /* 0x002fda000b800000 */
[----:B------:R-:W1:Y:S02]  /*0100*/  LDCU.64 UR4, c[0x0][0x888] ;  /* 0x00011100ff0477ac */ /* 0x000e640008000a00 */
[----:B-1----:R-:W-:-:S04]  /*0110*/  UISETP.NE.U32.AND UP0, UPT, UR4, URZ, UPT ;  /* 0x000000ff0400728c */ /* 0x002fc8000bf05070 */
[----:B------:R-:W-:-:S09]  /*0120*/  UISETP.NE.AND.EX UP0, UPT, UR5, URZ, UPT, UP0 ;  /* 0x000000ff0500728c */ /* 0x000fd2000bf05300 */
[----:B------:R-:W-:Y:S05]  /*0130*/  BRA.U !UP0, `(.L_x_1) ;  /* 0x0000000108147547 */ /* 0x000fea000b800000 */
[----:B------:R-:W1:Y:S01]  /*0140*/  LDC.64 R4, c[0x0][0x888] ;  /* 0x00022200ff047b82 */ /* 0x000e620000000a00 */
[----:B------:R-:W1:Y:S02]  /*0150*/  LDCU.64 UR4, c[0x0][0x358] ;  /* 0x00006b00ff0477ac */ /* 0x000e640008000a00 */
[----:B-1----:R1:W5:Y:S01]  /*0160*/  LDG.E R27, desc[UR4][R4.64] ;  /* 0x00000004041b7981 */ /* 0x002362000c1e1900 */
[----:B------:R-:W-:Y:S01]  /*0170*/  HFMA2 R56, -RZ, RZ, 0, 5.9604644775390625e-08 ;  /* 0x00000001ff387431 */ /* 0x000fe200000001ff */
[----:B------:R-:W-:Y:S05]  /*0180*/  BRA `(.L_x_0) ;  /* 0x00000000000c7947 */ /* 0x000fea0003800000 */
.L_x_1:
[----:B------:R-:W1:Y:S01]  /*0190*/  LDCU UR4, c[0x0][0x880] ;  /* 0x00011000ff0477ac */ /* 0x000e620008000800 */
[----:B------:R-:W-:Y:S01]  /*01a0*/  HFMA2 R56, -RZ, RZ, 0, 5.9604644775390625e-08 ;  /* 0x00000001ff387431 */ /* 0x000fe200000001ff */
[----:B-1----:R-:W-:-:S07]  /*01b0*/  MOV R27, UR4 ;  /* 0x00000004001b7c02 */ /* 0x002fce0008000f00 */
.L_x_0:
[----:B------:R-:W2:Y:S02]  /*01c0*/  LDCU.64 UR4, c[0x0][0x8b0] ;  /* 0x00011600ff0477ac */ /* 0x000ea40008000a00 */
[----:B--2---:R-:W-:-:S04]  /*01d0*/  UISETP.NE.U32.AND UP0, UPT, UR4, URZ, UPT ;  /* 0x000000ff0400728c */ /* 0x004fc8000bf05070 */
[----:B------:R-:W-:-:S09]  /*01e0*/  UISETP.NE.AND.EX UP0, UPT, UR5, URZ, UPT, UP0 ;  /* 0x000000ff0500728c */ /* 0x000fd2000bf05300 */
[----:B------:R-:W-:Y:S05]  /*01f0*/  BRA.U UP0, `(.L_x_2) ;  /* 0x0000000100287547 */ /* 0x000fea000b800000 */
[----:B------:R-:W2:Y:S02]  /*0200*/  LDCU.64 UR4, c[0x0][0x8a8] ;  /* 0x00011500ff0477ac */ /* 0x000ea40008000a00 */
[----:B--2---:R-:W-:-:S04]  /*0210*/  UISETP.NE.U32.AND UP0, UPT, UR4, URZ, UPT ;  /* 0x000000ff0400728c */ /* 0x004fc8000bf05070 */
[----:B------:R-:W-:-:S09]  /*0220*/  UISETP.NE.AND.EX UP0, UPT, UR5, URZ, UPT, UP0 ;  /* 0x000000ff0500728c */ /* 0x000fd2000bf05300 */
[----:B------:R-:W-:Y:S05]  /*0230*/  BRA.U !UP0, `(.L_x_3) ;  /* 0x0000000108107547 */ /* 0x000fea000b800000 */
[----:B------:R-:W2:Y:S01]  /*0240*/  LDC.64 R24, c[0x0][0x8a8] ;  /* 0x00022a00ff187b82 */ /* 0x000ea20000000a00 */
[----:B------:R-:W2:Y:S02]  /*0250*/  LDCU.64 UR4, c[0x0][0x358] ;  /* 0x00006b00ff0477ac */ /* 0x000ea40008000a00 */
[----:B--2---:R2:W5:Y:S01]  /*0260*/  LDG.E R24, desc[UR4][R24.64] ;  /* 0x0000000418187981 */ /* 0x004562000c1e1900 */
[----:B------:R-:W-:Y:S05]  /*0270*/  BRA `(.L_x_2) ;  /* 0x0000000000087947 */ /* 0x000fea0003800000 */
.L_x_3:
[----:B------:R-:W2:Y:S02]  /*0280*/  LDCU UR4, c[0x0][0x8a0] ;  /* 0x00011400ff0477ac */ /* 0x000ea40008000800 */
[----:B--2---:R-:W-:Y:S02]  /*0290*/  MOV R24, UR4 ;  /* 0x0000000400187c02 */ /* 0x004fe40008000f00 */
.L_x_2:
[----:B------:R-:W-:Y:S01]  /*02a0*/  IMAD.U32 R3, RZ, RZ, UR21 ;  /* 0x00000015ff037e24 */ /* 0x000fe2000f8e00ff */
[----:B------:R-:W-:Y:S04]  /*02b0*/  BSSY.RECONVERGENT B0, `(.L_x_4) ;  /* 0x000000c000007945 */ /* 0x000fe80003800200 */
[C---:B------:R-:W-:Y:S02]  /*02c0*/  ISETP.NE.OR P2, PT, R3.reuse, 0x1, !P1 ;  /* 0x000000010300780c */ /* 0x040fe40004f45670 */
[----:B------:R-:W-:-:S11]  /*02d0*/  ISETP.NE.OR P0, PT, R3, 0x3, !P1 ;  /* 0x000000030300780c */ /* 0x000fd60004f05670 */
[----:B------:R-:W-:Y:S05]  /*02e0*/  @P2 BRA `(.L_x_5) ;  /* 0x0000000000202947 */ /* 0x000fea0003800000 */
[----:B------:R-:W3:Y:S02]  /*02f0*/  LDCU.64 UR4, c[0x0][0x348] ;  /* 0x00006900ff0477ac */ /* 0x000ee40008000a00 */
[----:B---3--:R-:W-:Y:S02]  /*0300*/  UIADD3 UR6, UP1, UPT, UR4, 0x80, URZ ;  /* 0x0000008004067890 */ /* 0x008fe4000ff3e0ff */
[----:B------:R-:W-:Y:S02]  /*0310*/  UIADD3 UR4, UP0, UPT, UR4, 0x180, URZ ;  /* 0x0000018004047890 */ /* 0x000fe4000ff1e0ff */
[----:B------:R-:W-:Y:S02]  /*0320*/  UIADD3.X UR7, UPT, UPT, URZ, UR5, URZ, UP1, !UPT ;  /* 0x00000005ff077290 */ /* 0x000fe40008ffe4ff */
[----:B------:R-:W-:-:S07]  /*0330*/  UIADD3.X UR5, UPT, UPT, URZ, UR5, URZ, UP0, !UPT ;  /* 0x00000005ff057290 */ /* 0x000fce00087fe4ff */
[----:B------:R3:W-:Y:S02]  /*0340*/  UTMACCTL.PF [UR6] ;  /* 0x00000000060079b9 */ /* 0x0007e40008040000 */
[----:B------:R3:W-:Y:S02]  /*0350*/  UTMACCTL.PF [UR4] ;  /* 0x00000000040079b9 */ /* 0x0007e40008040000 */
[----:B---3--:R-:W-:Y:S01]  /*0360*/  NOP ;  /* 0x0000000000007918 */ /* 0x008fe20000000000 */
.L_x_5:
[----:B------:R-:W-:Y:S05]  /*0370*/  BSYNC.RECONVERGENT B0 ;  /* 0x0000000000007941 */ /* 0x000fea0003800200 */
.L_x_4:
[----:B------:R-:W-:Y:S04]  /*0380*/  BSSY.RECONVERGENT B0, `(.L_x_6) ;  /* 0x000000a000007945 */ /* 0x000fe80003800200 */
        /* <DEDUP_REMOVED lines=9> */
.L_x_7:
[----:B------:R-:W-:Y:S05]  /*0420*/  BSYNC.RECONVERGENT B0 ;  /* 0x0000000000007941 */ /* 0x000fea0003800200 */
.L_x_6:
[----:B------:R-:W3:Y:S01]  /*0430*/  LDCU.64 UR4, c[0x0][0x888] ;  /* 0x00011100ff0477ac */ /* 0x000ee20008000a00 */
[----:B------:R-:W-:Y:S02]  /*0440*/  UISETP.EQ.U32.AND UP1, UPT, UR8, URZ, UPT ;  /* 0x000000ff0800728c */ /* 0x000fe4000bf22070 */
[----:B------:R-:W-:Y:S02]  /*0450*/  UPLOP3.LUT UP3, UPT, UPT, UPT, UPT, 0x80, 0x8 ;  /* 0x000000000008789c */ /* 0x000fe40003f6f070 */
[----:B---3--:R-:W-:-:S04]  /*0460*/  UISETP.NE.U32.AND UP0, UPT, UR4, URZ, UPT ;  /* 0x000000ff0400728c */ /* 0x008fc8000bf05070 */
[----:B------:R-:W-:-:S04]  /*0470*/  UISETP.NE.AND.EX UP0, UPT, UR5, URZ, UPT, UP0 ;  /* 0x000000ff0500728c */ /* 0x000fc8000bf05300 */
[----:B------:R-:W-:-:S04]  /*0480*/  UISETP.EQ.OR.EX UP2, UPT, UR9, URZ, !UP0, UP1 ;  /* 0x000000ff0900728c */ /* 0x000fc8000c742710 */
[----:B------:R-:W-:-:S06]  /*0490*/  UP2UR UR4, UPR, URZ, 0x4 ;  /* 0x00000004ff047883 */ /* 0x000fcc0008000000 */
[----:B------:R-:W-:Y:S01]  /*04a0*/  MOV R60, UR4 ;  /* 0x00000004003c7c02 */ /* 0x000fe20008000f00 */
[----:B------:R-:W-:Y:S06]  /*04b0*/  BRA.U !UP2, `(.L_x_8) ;  /* 0x000000010a207547 */ /* 0x000fec000b800000 */
[----:B------:R-:W-:Y:S01]  /*04c0*/  UISETP.NE.U32.AND UP1, UPT, UR8, URZ, UPT ;  /* 0x000000ff0800728c */ /* 0x000fe2000bf25070 */
[----:B-----5:R-:W-:Y:S01]  /*04d0*/  FSETP.NEU.AND P0, PT, R27, RZ, PT ;  /* 0x000000ff1b00720b */ /* 0x020fe20003f0d000 */
[----:B------:R-:W-:Y:S02]  /*04e0*/  USEL UR4, URZ, 0xffffffff, UP0 ;  /* 0xffffffffff047887 */ /* 0x000fe40008000000 */
[----:B------:R-:W-:-:S10]  /*04f0*/  UISETP.NE.AND.EX UP1, UPT, UR9, URZ, UPT, UP1 ;  /* 0x000000ff0900728c */ /* 0x000fd4000bf25310 */
[----:B------:R-:W-:Y:S01]  /*0500*/  VOTEU.ANY UP0, P0 ;  /* 0x0000000000ff7886 */ /* 0x000fe20000000100 */
[----:B------:R-:W-:-:S04]  /*0510*/  @!UP1 USEL UR4, URZ, 0xffffffff, UP0 ;  /* 0xffffffffff049887 */ /* 0x000fc80008000000 */
[----:B------:R-:W-:-:S04]  /*0520*/  ULOP3.LUT UR4, UR4, 0x1, URZ, 0xc0, !UPT ;  /* 0x0000000104047892 */ /* 0x000fc8000f8ec0ff */
[----:B------:R-:W-:-:S11]  /*0530*/  UISETP.NE.U32.AND UP3, UPT, UR4, 0x1, UPT ;  /* 0x000000010400788c */ /* 0x000fd6000bf65070 */
.L_x_8:
[----:B------:R-:W3:Y:S01]  /*0540*/  SHFL.IDX PT, R3, R57, RZ, 0x1f ;  /* 0x00001fff39037589 */ /* 0x000ee200000e0000 */
[----:B------:R-:W-:Y:S01]  /*0550*/  R2UR UR4, R2 ;  /* 0x00000000020472ca */ /* 0x000fe200000e0000 */
[----:B------:R-:W-:-:S04]  /*0560*/  UISETP.NE.AND UP0, UPT, UR21, 0x2, UPT ;  /* 0x000000021500788c */ /* 0x000fc8000bf05270 */
[----:B------:R-:W-:-:S08]  /*0570*/  USEL UR46, URZ, 0x1, UP0 ;  /* 0x00000001ff2e7887 */ /* 0x000fd00008000000 */
[----:B------:R-:W-:-:S06]  /*0580*/  UISETP.EQ.AND UP1, UPT, UR4, URZ, !UP0 ;  /* 0x000000ff0400728c */ /* 0x000fcc000c722270 */
[----:B------:R-:W-:Y:S02]  /*0590*/  PLOP3.LUT P4, PT, P1, PT, UP1, 0x80, 0x8 ;  /* 0x000000000008781c */ /* 0x000fe40000f8f018 */
[----:B---3--:R-:W-:-:S13]  /*05a0*/  ISETP.NE.AND P0, PT, R3, RZ, PT ;  /* 0x000000ff0300720c */ /* 0x008fda0003f05270 */
[----:B------:R-:W-:Y:S05]  /*05b0*/  @P0 BRA `(.L_x_9) ;  /* 0x00000000004c0947 */ /* 0x000fea0003800000 */
[----:B------:R-:W-:Y:S01]  /*05c0*/  UMOV UR4, 0x400 ;  /* 0x0000040000047882 */ /* 0x000fe20000000000 */
[----:B------:R-:W-:Y:S01]  /*05d0*/  UMOV UR8, 0x1 ;  /* 0x0000000100087882 */ /* 0x000fe20000000000 */
[----:B------:R-:W-:Y:S01]  /*05e0*/  UMOV UR6, 0x2 ;  /* 0x0000000200067882 */ /* 0x000fe20000000000 */
[----:B------:R-:W-:Y:S02]  /*05f0*/  ULEA UR4, UR61, UR4, 0x18 ;  /* 0x000000043d047291 */ /* 0x000fe4000f8ec0ff */
[----:B------:R-:W-:-:S04]  /*0600*/  UIADD3 UR8, UPT, UPT, -UR8, 0x100000, URZ ;  /* 0x0010000008087890 */ /* 0x000fc8000fffe1ff */
[----:B------:R-:W-:Y:S02]  /*0610*/  USHF.L.U32 UR9, UR8, 0xb, URZ ;  /* 0x0000000b08097899 */ /* 0x000fe400080006ff */
[----:B------:R-:W-:Y:S02]  /*0620*/  USHF.L.U32 UR8, UR8, 0x1, URZ ;  /* 0x0000000108087899 */ /* 0x000fe400080006ff */
[----:B------:R-:W-:-:S04]  /*0630*/  UIADD3 UR6, UPT, UPT, -UR6, 0x100000, URZ ;  /* 0x0010000006067890 */ /* 0x000fc8000fffe1ff */
[----:B------:R-:W-:Y:S02]  /*0640*/  USHF.L.U32 UR7, UR6, 0xb, URZ ;  /* 0x0000000b06077899 */ /* 0x000fe400080006ff */
[----:B------:R-:W-:Y:S01]  /*0650*/  USHF.L.U32 UR6, UR6, 0x1, URZ ;  /* 0x0000000106067899 */ /* 0x000fe200080006ff */
[----:B------:R-:W-:Y:S01]  /*0660*/  ELECT P0, URZ, PT ;  /* 0x0000000000ff782f */ /* 0x000fe20003800000 */
[----:B------:R-:W3:Y:S02]  /*0670*/  FENCE.VIEW.ASYNC.S ;  /* 0x00000000000073c6 */ /* 0x000ee40000000000 */
[----:B---3--:R3:W4:Y:S08]  /*0680*/  SYNCS.EXCH.64 URZ, [UR4], UR8 ;  /* 0x0000000804ff75b2 */ /* 0x0087300008000100 */
[----:B------:R3:W1:Y:S01]  /*0690*/  SYNCS.EXCH.64 URZ, [UR4+0x18], UR6 ;  /* 0x0000180604ff75b2 */ /* 0x0006620008000100 */
[----:B------:R3:W1:Y:S01]  /*06a0*/  SYNCS.EXCH.64 URZ, [UR4+0x8], UR8 ;  /* 0x0000080804ff75b2 */ /* 0x0006620008000100 */
[----:B------:R3:W1:Y:S01]  /*06b0*/  SYNCS.EXCH.64 URZ, [UR4+0x20], UR6 ;  /* 0x0000200604ff75b2 */ /* 0x0006620008000100 */
[----:B------:R3:W1:Y:S01]  /*06c0*/  SYNCS.EXCH.64 URZ, [UR4+0x10], UR8 ;  /* 0x0000100804ff75b2 */ /* 0x0006620008000100 */
[----:B------:R3:W1:Y:S01]  /*06d0*/  SYNCS.EXCH.64 URZ, [UR4+0x28], UR6 ;  /* 0x0000280604ff75b2 */ /* 0x0006620008000100 */
[----:B------:R-:W-:Y:S01]  /*06e0*/  NOP ;  /* 0x0000000000007918 */ /* 0x000fe20000000000 */
.L_x_9:
[----:B------:R-:W2:Y:S01]  /*06f0*/  SHFL.IDX PT, R3, R57, RZ, 0x1f ;  /* 0x00001fff39037589 */ /* 0x000ea200000e0000 */
[----:B------:R-:W-:Y:S01]  /*0700*/  NOP ;  /* 0x0000000000007918 */ /* 0x000fe20000000000 */
[----:B--2---:R-:W-:-:S13]  /*0710*/  ISETP.NE.AND P0, PT, R3, 0x1, PT ;  /* 0x000000010300780c */ /* 0x004fda0003f05270 */
[----:B------:R-:W-:Y:S05]  /*0720*/  @P0 BRA `(.L_x_10) ;  /* 0x0000000000540947 */ /* 0x000fea0003800000 */
[----:B---3--:R-:W-:Y:S01]  /*0730*/  UMOV UR4, 0x400 ;  /* 0x0000040000047882 */ /* 0x008fe20000000000 */
        /* <DEDUP_REMOVED lines=10> */
[----:B------:R-:W2:Y:S02]  /*07e0*/  FENCE.VIEW.ASYNC.S ;  /* 0x00000000000073c6 */ /* 0x000ea40000000000 */
[----:B--2---:R2:W3:Y:S08]  /*07f0*/  SYNCS.EXCH.64 URZ, [UR4+0x30], UR8 ;  /* 0x0000300804ff75b2 */ /* 0x0044f00008000100 */
[----:B------:R2:W1:Y:S01]  /*0800*/  SYNCS.EXCH.64 URZ, [UR4+0x50], UR6 ;  /* 0x0000500604ff75b2 */ /* 0x0004620008000100 */
[----:B------:R2:W1:Y:S01]  /*0810*/  SYNCS.EXCH.64 URZ, [UR4+0x38], UR8 ;  /* 0x0000380804ff75b2 */ /* 0x0004620008000100 */
[----:B------:R2:W1:Y:S01]  /*0820*/  SYNCS.EXCH.64 URZ, [UR4+0x58], UR6 ;  /* 0x0000580604ff75b2 */ /* 0x0004620008000100 */
[----:B------:R2:W1:Y:S01]  /*0830*/  SYNCS.EXCH.64 URZ, [UR4+0x40], UR8 ;  /* 0x0000400804ff75b2 */ /* 0x0004620008000100 */
[----:B------:R2:W1:Y:S01]  /*0840*/  SYNCS.EXCH.64 URZ, [UR4+0x60], UR6 ;  /* 0x0000600604ff75b2 */ /* 0x0004620008000100 */
[----:B------:R2:W1:Y:S01]  /*0850*/  SYNCS.EXCH.64 URZ, [UR4+0x48], UR8 ;  /* 0x0000480804ff75b2 */ /* 0x0004620008000100 */
[----:B------:R2:W1:Y:S01]  /*0860*/  SYNCS.EXCH.64 URZ, [UR4+0x68], UR6 ;  /* 0x0000680604ff75b2 */ /* 0x0004620008000100 */
[----:B------:R-:W-:Y:S01]  /*0870*/  NOP ;  /* 0x0000000000007918 */ /* 0x000fe20000000000 */
.L_x_10:
[----:B------:R-:W4:Y:S01]  /*0880*/  SHFL.IDX PT, R3, R57, RZ, 0x1f ;  /* 0x00001fff39037589 */ /* 0x000f2200000e0000 */
[----:B------:R-:W-:Y:S01]  /*0890*/  NOP ;  /* 0x0000000000007918 */ /* 0x000fe20000000000 */
[----:B----4-:R-:W-:-:S13]  /*08a0*/  ISETP.NE.AND P0, PT, R3, 0x3, PT ;  /* 0x000000030300780c */ /* 0x010fda0003f05270 */
[----:B------:R-:W-:Y:S05]  /*08b0*/  @P0 BRA `(.L_x_11) ;  /* 0x00000000002c0947 */ /* 0x000fea0003800000 */
[----:B--23--:R-:W-:Y:S01]  /*08c0*/  UMOV UR6, 0x400 ;  /* 0x0000040000067882 */ /* 0x00cfe20000000000 */
[----:B------:R-:W-:Y:S01]  /*08d0*/  UMOV UR4, 0x20 ;  /* 0x0000002000047882 */ /* 0x000fe20000000000 */
[----:B------:R-:W-:Y:S02]  /*08e0*/  ULEA UR6, UR61, UR6, 0x18 ;  /* 0x000000063d067291 */ /* 0x000fe4000f8ec0ff */
[----:B------:R-:W-:-:S04]  /*08f0*/  UIADD3 UR4, UPT, UPT, -UR4, 0x100000, URZ ;  /* 0x0010000004047890 */ /* 0x000fc8000fffe1ff */
[----:B------:R-:W-:Y:S02]  /*0900*/  USHF.L.U32 UR5, UR4, 0xb, URZ ;  /* 0x0000000b04057899 */ /* 0x000fe400080006ff */
[----:B------:R-:W-:Y:S01]  /*0910*/  USHF.L.U32 UR4, UR4, 0x1, URZ ;  /* 0x0000000104047899 */ /* 0x000fe200080006ff */
[----:B------:R-:W-:Y:S01]  /*0920*/  ELECT P0, URZ, PT ;  /* 0x0000000000ff782f */ /* 0x000fe20003800000 */
[----:B------:R-:W2:Y:S10]  /*0930*/  FENCE.VIEW.ASYNC.S ;  /* 0x00000000000073c6 */ /* 0x000eb40000000000 */
[----:B--2---:R4:W2:Y:S01]  /*0940*/  SYNCS.EXCH.64 URZ, [UR6+0x70], UR4 ;  /* 0x0000700406ff75b2 */ /* 0x0048a20008000100 */
[----:B------:R4:W3:Y:S02]  /*0950*/  SYNCS.EXCH.64 URZ, [UR6+0x78], UR4 ;  /* 0x0000780406ff75b2 */ /* 0x0008e40008000100 */
[----:B----4-:R-:W-:Y:S01]  /*0960*/  NOP ;  /* 0x0000000000007918 */ /* 0x010fe20000000000 */
.L_x_11:
[----:B------:R-:W4:Y:S01]  /*0970*/  SHFL.IDX PT, R3, R57, RZ, 0x1f ;  /* 0x00001fff39037589 */ /* 0x000f2200000e0000 */
[----:B------:R-:W-:Y:S01]  /*0980*/  NOP ;  /* 0x0000000000007918 */ /* 0x000fe20000000000 */
[----:B----4-:R-:W-:-:S13]  /*0990*/  ISETP.NE.AND P0, PT, R3, 0x4, PT ;  /* 0x000000040300780c */ /* 0x010fda0003f05270 */
[----:B------:R-:W-:Y:S05]  /*09a0*/  @P0 BRA `(.L_x_12) ;  /* 0x0000000000480947 */ /* 0x000fea0003800000 */
[----:B--23--:R-:W-:Y:S01]  /*09b0*/  UMOV UR4, 0x3a0 ;  /* 0x000003a000047882 */ /* 0x00cfe20000000000 */
[----:B------:R-:W-:Y:S01]  /*09c0*/  UMOV UR6, 0x400 ;  /* 0x0000040000067882 */ /* 0x000fe20000000000 */
[----:B------:R-:W-:Y:S01]  /*09d0*/  USEL UR4, UR4, 0x320, UP3 ;  /* 0x0000032004047887 */ /* 0x000fe20009800000 */
        /* <DEDUP_REMOVED lines=10> */
[----:B--2---:R4:W2:Y:S08]  /*0a80*/  SYNCS.EXCH.64 URZ, [UR6+0x80], UR8 ;  /* 0x0000800806ff75b2 */ /* 0x0048b00008000100 */
[----:B------:R4:W3:Y:S01]  /*0a90*/  SYNCS.EXCH.64 URZ, [UR6+0x90], UR4 ;  /* 0x0000900406ff75b2 */ /* 0x0008e20008000100 */
[----:B------:R4:W1:Y:S01]  /*0aa0*/  SYNCS.EXCH.64 URZ, [UR6+0x88], UR8 ;  /* 0x0000880806ff75b2 */ /* 0x0008620008000100 */
[----:B------:R4:W1:Y:S02]  /*0ab0*/  SYNCS.EXCH.64 URZ, [UR6+0x98], UR4 ;  /* 0x0000980406ff75b2 */ /* 0x0008640008000100 */
[----:B----4-:R-:W-:Y:S01]  /*0ac0*/  NOP ;  /* 0x0000000000007918 */ /* 0x010fe20000000000 */
.L_x_12:
[----:B------:R-:W4:Y:S01]  /*0ad0*/  SHFL.IDX PT, R3, R57, RZ, 0x1f ;  /* 0x00001fff39037589 */ /* 0x000f2200000e0000 */
[----:B------:R-:W-:Y:S01]  /*0ae0*/  NOP ;  /* 0x0000000000007918 */ /* 0x000fe20000000000 */
[----:B----4-:R-:W-:-:S13]  /*0af0*/  ISETP.NE.AND P0, PT, R3, 0x5, PT ;  /* 0x000000050300780c */ /* 0x010fda0003f05270 */
[----:B------:R-:W-:Y:S05]  /*0b00*/  @P0 BRA `(.L_x_13) ;  /* 0x0000000000540947 */ /* 0x000fea0003800000 */
[----:B--23--:R-:W-:Y:S01]  /*0b10*/  UMOV UR4, 0x400 ;  /* 0x0000040000047882 */ /* 0x00cfe20000000000 */
        /* <DEDUP_REMOVED lines=14> */
[----:B------:R4:W1:Y:S01]  /*0c00*/  SYNCS.EXCH.64 URZ, [UR4+0xc8], UR8 ;  /* 0x0000c80804ff75b2 */ /* 0x0008620008000100 */
[----:B------:R4:W1:Y:S01]  /*0c10*/  SYNCS.EXCH.64 URZ, [UR4+0xb0], UR6 ;  /* 0x0000b00604ff75b2 */ /* 0x0008620008000100 */
[----:B------:R4:W1:Y:S01]  /*0c20*/  SYNCS.EXCH.64 URZ, [UR4+0xd0], UR8 ;  /* 0x0000d00804ff75b2 */ /* 0x0008620008000100 */
[----:B------:R4:W1:Y:S01]  /*0c30*/  SYNCS.EXCH.64 URZ, [UR4+0xb8], UR6 ;  /* 0x0000b80604ff75b2 */ /* 0x0008620008000100 */
[----:B------:R4:W1:Y:S02]  /*0c40*/  SYNCS.EXCH.64 URZ, [UR4+0xd8], UR8 ;  /* 0x0000d80804ff75b2 */ /* 0x0008640008000100 */
[----:B----4-:R-:W-:Y:S01]  /*0c50*/  NOP ;  /* 0x0000000000007918 */ /* 0x010fe20000000000 */
.L_x_13:
[----:B------:R-:W4:Y:S01]  /*0c60*/  SHFL.IDX PT, R3, R57, RZ, 0x1f ;  /* 0x00001fff39037589 */ /* 0x000f2200000e0000 */
[----:B------:R-:W-:Y:S01]  /*0c70*/  ISETP.NE.OR P1, PT, RZ, UR21, !P1 ;  /* 0x00000015ff007c0c */ /* 0x000fe2000cf25670 */
        /* <DEDUP_REMOVED lines=12> */
[----:B------:R4:W3:Y:S01]  /*0d40*/  SYNCS.EXCH.64 URZ, [UR4+0xf0], UR6 ;  /* 0x0000f00604ff75b2 */ /* 0x0008e20008000100 */
[----:B------:R4:W1:Y:S01]  /*0d50*/  SYNCS.EXCH.64 URZ, [UR4+0xe8], UR6 ;  /* 0x0000e80604ff75b2 */ /* 0x0008620008000100 */
[----:B------:R4:W1:Y:S02]  /*0d60*/  SYNCS.EXCH.64 URZ, [UR4+0xf8], UR6 ;  /* 0x0000f80604ff75b2 */ /* 0x0008640008000100 */
[----:B----4-:R-:W-:Y:S01]  /*0d70*/  NOP ;  /* 0x0000000000007918 */ /* 0x010fe20000000000 */
.L_x_14:
[----:B------:R-:W-:Y:S01]  /*0d80*/  VOTEU.ALL UP0, P1 ;  /* 0x0000000000ff7886 */ /* 0x000fe20000800000 */
[----:B--23--:R-:W-:Y:S01]  /*0d90*/  UMOV UR4, 0x20 ;  /* 0x0000002000047882 */ /* 0x00cfe20000000000 */
[----:B------:R-:W2:Y:S01]  /*0da0*/  LDCU UR7, c[0x0][0x36c] ;  /* 0x00006d80ff0777ac */ /* 0x000ea20008000800 */
[----:B------:R-:W-:Y:S01]  /*0db0*/  NOP ;  /* 0x0000000000007918 */ /* 0x000fe20000000000 */
[----:B-1----:R-:W-:Y:S01]  /*0dc0*/  LOP3.LUT R5, R71, 0x1f, RZ, 0xc0, !PT ;  /* 0x0000001f47057812 */ /* 0x002fe200078ec0ff */
[----:B------:R-:W-:Y:S01]  /*0dd0*/  @!UP0 UMOV UR6, 0x400 ;  /* 0x0000040000068882 */ /* 0x000fe20000000000 */
[----:B------:R-:W-:-:S04]  /*0de0*/  @!UP0 UIADD3 UR4, UPT, UPT, -UR4, 0x100000, URZ ;  /* 0x0010000004048890 */ /* 0x000fc8000fffe1ff */
[----:B------:R-:W-:Y:S02]  /*0df0*/  @!UP0 USHF.L.U32 UR5, UR4, 0xb, URZ ;  /* 0x0000000b04058899 */ /* 0x000fe400080006ff */
[----:B------:R-:W-:Y:S02]  /*0e00*/  @!UP0 USHF.L.U32 UR4, UR4, 0x1, URZ ;  /* 0x0000000104048899 */ /* 0x000fe400080006ff */
[----:B------:R-:W-:Y:S01]  /*0e10*/  @!UP0 ULEA UR6, UR61, UR6, 0x18 ;  /* 0x000000063d068291 */ /* 0x000fe2000f8ec0ff */
[----:B------:R-:W-:Y:S01]  /*0e20*/  VOTEU.ALL UP0, P1 ;  /* 0x0000000000ff7886 */ /* 0x000fe20000800000 */
[----:B------:R-:W-:Y:S02]  /*0e30*/  UISETP.NE.AND UP4, UPT, UR21, URZ, UPT ;  /* 0x000000ff1500728c */ /* 0x000fe4000bf85270 */
[----:B--2---:R-:W-:Y:S01]  /*0e40*/  UISETP.EQ.U32.AND UP5, UPT, UR7, 0x1, UPT ;  /* 0x000000010700788c */ /* 0x004fe2000bfa2070 */
[----:B------:R-:W1:Y:S07]  /*0e50*/  FENCE.VIEW.ASYNC.S ;  /* 0x00000000000073c6 */ /* 0x000e6e0000000000 */
[----:B-1----:R1:W2:Y:S01]  /*0e60*/  @!UP0 SYNCS.EXCH.64 URZ, [UR6+0x100], UR4 ;  /* 0x0001000406ff85b2 */ /* 0x0022a20008000100 */
[----:B------:R-:W-:Y:S05]  /*0e70*/  BRA.U !UP5, `(.L_x_15) ;  /* 0x000000010d087547 */ /* 0x000fea000b800000 */
[----:B--2---:R-:W-:Y:S01]  /*0e80*/  UCGABAR_ARV ;  /* 0x00000000000079c7 */ /* 0x004fe20008000000 */
[----:B------:R-:W-:Y:S05]  /*0e90*/  BRA `(.L_x_16) ;  /* 0x0000000000047947 */ /* 0x000fea0003800000 */
.L_x_15:
[----:B--2---:R-:W-:Y:S01]  /*0ea0*/  NOP ;  /* 0x0000000000007918 */ /* 0x004fe20000000000 */
.L_x_16:
[----:B------:R-:W2:Y:S01]  /*0eb0*/  S2UR UR20, SR_CTAID.X ;  /* 0x00000000001479c3 */ /* 0x000ea20000002500 */
[----:B------:R-:W-:-:S05]  /*0ec0*/  CS2R.32 R59, SR_CgaSize ;  /* 0x00000000003b7805 */ /* 0x000fca0000008a00 */
[----:B------:R-:W-:-:S05]  /*0ed0*/  IMAD R59, R59, -0xa0, RZ ;  /* 0xffffff603b3b7824 */ /* 0x000fca00078e02ff */
[----:B-1----:R-:W-:-:S14]  /*0ee0*/  R2UR UR5, R59 ;  /* 0x000000003b0572ca */ /* 0x002fdc00000e0000 */
[----:B------:R-:W1:Y:S01]  /*0ef0*/  LDCU UR5, c[0x0][UR5+0x2b0] ;  /* 0x00005600050577ac */ /* 0x000e620008000800 */
[----:B------:R-:W-:Y:S02]  /*0f00*/  R2UR UR10, R2 ;  /* 0x00000000020a72ca */ /* 0x000fe400000e0000 */
[----:B------:R-:W-:-:S05]  /*0f10*/  CS2R.32 R59, SR_CgaSize ;  /* 0x00000000003b7805 */ /* 0x000fca0000008a00 */
[----:B------:R-:W-:-:S05]  /*0f20*/  IMAD R59, R59, -0xa0, RZ ;  /* 0xffffff603b3b7824 */ /* 0x000fca00078e02ff */
[----:B------:R-:W-:-:S14]  /*0f30*/  R2UR UR4, R59 ;  /* 0x000000003b0472ca */ /* 0x000fdc00000e0000 */
[----:B------:R-:W3:Y:S01]  /*0f40*/  LDCU UR4, c[0x0][UR4+0x2b4] ;  /* 0x00005680040477ac */ /* 0x000ee20008000800 */
[----:B------:R-:W4:Y:S01]  /*0f50*/  S2UR UR7, SR_CTAID.Y ;  /* 0x00000000000779c3 */ /* 0x000f220000002600 */
[----:B------:R-:W-:-:S05]  /*0f60*/  CS2R.32 R59, SR_CgaSize ;  /* 0x00000000003b7805 */ /* 0x000fca0000008a00 */
[----:B------:R-:W-:-:S05]  /*0f70*/  IMAD R59, R59, -0xa0, RZ ;  /* 0xffffff603b3b7824 */ /* 0x000fca00078e02ff */
[----:B------:R-:W-:-:S14]  /*0f80*/  R2UR UR8, R59 ;  /* 0x000000003b0872ca */ /* 0x000fdc00000e0000 */
[----:B------:R-:W3:Y:S01]  /*0f90*/  LDCU UR8, c[0x0][UR8+0x2a0] ;  /* 0x00005400080877ac */ /* 0x000ee20008000800 */
[----:B------:R-:W-:-:S05]  /*0fa0*/  CS2R.32 R59, SR_CgaSize ;  /* 0x00000000003b7805 */ /* 0x000fca0000008a00 */
[----:B------:R-:W-:-:S05]  /*0fb0*/  IMAD R59, R59, -0xa0, RZ ;  /* 0xffffff603b3b7824 */ /* 0x000fca00078e02ff */
[----:B------:R-:W-:-:S14]  /*0fc0*/  R2UR UR9, R59 ;  /* 0x000000003b0972ca */ /* 0x000fdc00000e0000 */
[----:B------:R-:W3:Y:S01]  /*0fd0*/  LDCU UR9, c[0x0][UR9+0x2a4] ;  /* 0x00005480090977ac */ /* 0x000ee20008000800 */
[----:B------:R-:W3:Y:S01]  /*0fe0*/  S2UR UR60, SR_CTAID.Z ;  /* 0x00000000003c79c3 */ /* 0x000ee20000002700 */
[----:B------:R-:W3:Y:S01]  /*0ff0*/  LDCU UR24, c[0x0][0xb24] ;  /* 0x00016480ff1877ac */ /* 0x000ee20008000800 */
[----:B------:R-:W-:Y:S02]  /*1000*/  UISETP.GT.U32.AND UP0, UPT, UR10, 0xffff, UPT ;  /* 0x0000ffff0a00788c */ /* 0x000fe4000bf04070 */
[----:B------:R-:W-:Y:S01]  /*1010*/  USHF.L.U32 UR31, UR61, 0x9, URZ ;  /* 0x000000093d1f7899 */ /* 0x000fe200080006ff */
[----:B--2---:R-:W-:Y:S01]  /*1020*/  I2FP.F32.U32 R4, UR20 ;  /* 0x0000001400047c45 */ /* 0x004fe20008201000 */
[----:B------:R-:W-:Y:S01]  /*1030*/  UMOV UR28, 0x5 ;  /* 0x00000005001c7882 */ /* 0x000fe20000000000 */
[----:B------:R-:W2:Y:S03]  /*1040*/  LDCU UR39, c[0x0][0xb24] ;  /* 0x00016480ff2777ac */ /* 0x000ea60008000800 */
[----:B-1----:R-:W-:Y:S01]  /*1050*/  FMUL R4, R4, UR5 ;  /* 0x0000000504047c20 */ /* 0x002fe20008400000 */
[----:B------:R-:W1:Y:S01]  /*1060*/  LDCU UR26, c[0x0][0xb30] ;  /* 0x00016600ff1a77ac */ /* 0x000e620008000800 */
[----:B----4-:R-:W-:Y:S01]  /*1070*/  I2FP.F32.U32 R3, UR7 ;  /* 0x0000000700037c45 */ /* 0x010fe20008201000 */
[----:B------:R-:W-:-:S03]  /*1080*/  USHF.L.U32 UR69, UR20, 0x6, URZ ;  /* 0x0000000614457899 */ /* 0x000fc600080006ff */
[----:B------:R-:W4:Y:S01]  /*1090*/  F2I.U32.TRUNC.NTZ R4, R4 ;  /* 0x0000000400047305 */ /* 0x000f22000020f000 */
[----:B------:R-:W-:Y:S01]  /*10a0*/  USEL UR30, UR10, 0xffff, !UP0 ;  /* 0x0000ffff0a1e7887 */ /* 0x000fe2000c000000 */
[----:B---3--:R-:W-:Y:S01]  /*10b0*/  FMUL R3, R3, UR4 ;  /* 0x0000000403037c20 */ /* 0x008fe20008400000 */
[----:B------:R-:W-:Y:S01]  /*10c0*/  UISETP.GE.AND UP2, UPT, UR24, 0x1, UPT ;  /* 0x000000011800788c */ /* 0x000fe2000bf46270 */
[----:B------:R-:W-:-:S04]  /*10d0*/  UMOV UR27, UR7 ;  /* 0x00000007001b7c82 */ /* 0x000fc80008000000 */
[----:B------:R-:W3:Y:S01]  /*10e0*/  F2I.U32.TRUNC.NTZ R3, R3 ;  /* 0x0000000300037305 */ /* 0x000ee2000020f000 */
[----:B----4-:R-:W-:Y:S02]  /*10f0*/  R2UR UR4, R4 ;  /* 0x00000000040472ca */ /* 0x010fe400000e0000 */
[----:B------:R-:W-:Y:S02]  /*1100*/  PRMT R4, RZ, 0x7610, R4 ;  /* 0x00007610ff047816 */ /* 0x000fe40000000004 */
[----:B---3--:R-:W-:Y:S02]  /*1110*/  R2UR UR6, R3 ;  /* 0x00000000030672ca */ /* 0x008fe400000e0000 */
[----:B------:R-:W-:-:S07]  /*1120*/  PRMT R3, RZ, 0x7610, R3 ;  /* 0x00007610ff037816 */ /* 0x000fce0000000003 */
[----:B------:R-:W-:-:S04]  /*1130*/  UIADD3 UR5, UPT, UPT, -UR4, URZ, URZ ;  /* 0x000000ff04057290 */ /* 0x000fc8000fffe1ff */
[----:B------:R-:W-:Y:S02]  /*1140*/  UIMAD UR5, UR8, UR5, UR20 ;  /* 0x00000005080572a4 */ /* 0x000fe4000f8e0214 */
[----:B------:R-:W-:-:S04]  /*1150*/  UIADD3 UR4, UPT, UPT, -UR6, URZ, URZ ;  /* 0x000000ff06047290 */ /* 0x000fc8000fffe1ff */
[----:B------:R-:W-:Y:S01]  /*1160*/  IMAD.U32 R59, RZ, RZ, UR5 ;  /* 0x00000005ff3b7e24 */ /* 0x000fe2000f8e00ff */
[----:B------:R-:W-:-:S06]  /*1170*/  UIMAD UR4, UR9, UR4, UR7 ;  /* 0x00000004090472a4 */ /* 0x000fcc000f8e0207 */
[----:B------:R-:W-:Y:S01]  /*1180*/  IMAD.U32 R58, RZ, RZ, UR4 ;  /* 0x00000004ff3a7e24 */ /* 0x000fe2000f8e00ff */
[----:B-12---:R-:W-:Y:S06]  /*1190*/  BRA.U UP4, `(.L_x_17) ;  /* 0x0000000104447547 */ /* 0x006fec000b800000 */
[----:B------:R-:W-:Y:S02]  /*11a0*/  R2UR UR4, R59 ;  /* 0x000000003b0472ca */ /* 0x000fe400000e0000 */
[----:B------:R-:W-:-:S11]  /*11b0*/  R2UR UR8, R58 ;  /* 0x000000003a0872ca */ /* 0x000fd600000e0000 */
[----:B------:R-:W-:Y:S02]  /*11c0*/  UISETP.GT.U32.AND UP0, UPT, UR4, 0x1, UPT ;  /* 0x000000010400788c */ /* 0x000fe4000bf04070 */
[----:B------:R-:W-:Y:S02]  /*11d0*/  ULOP3.LUT UR4, UR4, 0xfffffffe, URZ, 0xc0, !UPT ;  /* 0xfffffffe04047892 */ /* 0x000fe4000f8ec0ff */
[----:B------:R-:W-:Y:S02]  /*11e0*/  UISETP.NE.AND UP1, UPT, UR8, URZ, UP0 ;  /* 0x000000ff0800728c */ /* 0x000fe40008725270 */
[----:B------:R-:W-:Y:S02]  /*11f0*/  UISETP.NE.AND UP0, UPT, UR8, 0x1, UP0 ;  /* 0x000000010800788c */ /* 0x000fe40008705270 */
[----:B------:R-:W-:Y:S02]  /*1200*/  USEL UR7, URZ, 0x1, UP1 ;  /* 0x00000001ff077887 */ /* 0x000fe40008800000 */
[----:B------:R-:W-:-:S02]  /*1210*/  USEL UR6, URZ, 0x4, UP0 ;  /* 0x00000004ff067887 */ /* 0x000fc40008000000 */
[----:B------:R-:W-:Y:S02]  /*1220*/  USEL UR5, URZ, 0x2, UP1 ;  /* 0x00000002ff057887 */ /* 0x000fe40008800000 */
[----:B------:R-:W-:Y:S02]  /*1230*/  ULEA UR4, UR8, UR4, 0x1 ;  /* 0x0000000408047291 */ /* 0x000fe4000f8e08ff */
[----:B------:R-:W-:Y:S02]  /*1240*/  USEL UR8, URZ, 0x8, UP0 ;  /* 0x00000008ff087887 */ /* 0x000fe40008000000 */
[----:B------:R-:W-:-:S03]  /*1250*/  UIADD3 UR5, UPT, UPT, UR5, UR6, UR7 ;  /* 0x0000000605057290 */ /* 0x000fc6000fffe007 */
[----:B------:R-:W-:Y:S01]  /*1260*/  UMOV UR6, 0x3 ;  /* 0x0000000300067882 */ /* 0x000fe20000000000 */
[----:B------:R-:W-:Y:S02]  /*1270*/  UIADD3 UR5, UPT, UPT, UR5, UR8, URZ ;  /* 0x0000000805057290 */ /* 0x000fe4000fffe0ff */
[----:B------:R-:W-:-:S04]  /*1280*/  USHF.L.U32 UR4, UR6, UR4, URZ ;  /* 0x0000000406047299 */ /* 0x000fc800080006ff */
[----:B------:R-:W-:Y:S02]  /*1290*/  IMAD.U32 R4, RZ, RZ, UR5 ;  /* 0x00000005ff047e24 */ /* 0x000fe4000f8e00ff */
[----:B------:R-:W-:Y:S02]  /*12a0*/  IMAD.U32 R3, RZ, RZ, UR4 ;  /* 0x00000004ff037e24 */ /* 0x000fe4000f8e00ff */
.L_x_17:
[----:B------:R-:W-:Y:S05]  /*12b0*/  BRA.U !UP2, `(.L_x_18) ;  /* 0x000000010ad47547 */ /* 0x000fea000b800000 */
[----:B------:R-:W1:Y:S01]  /*12c0*/  LDCU.128 UR12, c[0x0][0xb10] ;  /* 0x00016200ff0c77ac */ /* 0x000e620008000c00 */
[----:B------:R-:W2:Y:S01]  /*12d0*/  LDCU UR6, c[0x0][0x370] ;  /* 0x00006e00ff0677ac */ /* 0x000ea20008000800 */
[----:B------:R-:W3:Y:S01]  /*12e0*/  LDCU UR5, c[0x0][0x374] ;  /* 0x00006e80ff0577ac */ /* 0x000ee20008000800 */
[----:B------:R-:W4:Y:S01]  /*12f0*/  LDCU UR25, c[0x0][0xb0c] ;  /* 0x00016180ff1977ac */ /* 0x000f220008000800 */
[----:B------:R-:W4:Y:S01]  /*1300*/  LDCU UR4, c[0x0][0xb20] ;  /* 0x00016400ff0477ac */ /* 0x000f220008000800 */
[----:B------:R-:W4:Y:S01]  /*1310*/  LDCU.64 UR8, c[0x0][0xb28] ;  /* 0x00016500ff0877ac */ /* 0x000f220008000a00 */
[----:B-1----:R-:W-:Y:S02]  /*1320*/  UISETP.NE.AND UP0, UPT, UR14, 0x1, UPT ;  /* 0x000000010e00788c */ /* 0x002fe4000bf05270 */
[----:B---3--:R-:W-:Y:S02]  /*1330*/  UIMAD.WIDE.U32 UR10, UR5, UR15, URZ ;  /* 0x0000000f050a72a5 */ /* 0x008fe4000f8e00ff */
[----:B--2---:R-:W-:-:S02]  /*1340*/  UIMAD.WIDE.U32 UR18, UR6, UR12, URZ ;  /* 0x0000000c061272a5 */ /* 0x004fc4000f8e00ff */
[----:B----4-:R-:W-:Y:S02]  /*1350*/  UISETP.NE.AND UP1, UPT, UR25, 0x1, UPT ;  /* 0x000000011900788c */ /* 0x010fe4000bf25270 */
[----:B------:R-:W-:Y:S01]  /*1360*/  UISETP.NE.AND UP2, UPT, UR24, 0x1, UPT ;  /* 0x000000011800788c */ /* 0x000fe2000bf45270 */
[----:B------:R-:W-:Y:S02]  /*1370*/  UMOV UR10, UR11 ;  /* 0x0000000b000a7c82 */ /* 0x000fe40008000000 */
[----:B------:R-:W-:Y:S01]  /*1380*/  UMOV UR18, UR19 ;  /* 0x0000001300127c82 */ /* 0x000fe20008000000 */
[----:B------:R-:W-:Y:S02]  /*1390*/  @UP0 USHF.R.U32.HI UR5, URZ, UR4, UR10 ;  /* 0x00000004ff050299 */ /* 0x000fe4000801160a */
[----:B------:R-:W-:Y:S02]  /*13a0*/  UIMAD.WIDE.U32 UR22, UR27, UR15, URZ ;  /* 0x0000000f1b1672a5 */ /* 0x000fe4000f8e00ff */
[----:B------:R-:W-:-:S02]  /*13b0*/  UIMAD.WIDE.U32 UR10, UR5, UR8, URZ ;  /* 0x00000008050a72a5 */ /* 0x000fc4000f8e00ff */
[----:B------:R-:W-:Y:S02]  /*13c0*/  @UP1 USHF.R.U32.HI UR6, URZ, UR13, UR18 ;  /* 0x0000000dff061299 */ /* 0x000fe40008011612 */
[----:B------:R-:W-:Y:S02]  /*13d0*/  UIMAD.WIDE.U32 UR16, UR20, UR12, URZ ;  /* 0x0000000c141072a5 */ /* 0x000fe4000f8e00ff */
[----:B------:R-:W-:Y:S01]  /*13e0*/  UIMAD.WIDE.U32 UR18, UR6, UR8, URZ ;  /* 0x00000008061272a5 */ /* 0x000fe2000f8e00ff */
[----:B------:R-:W-:Y:S01]  /*13f0*/  UMOV UR22, UR23 ;  /* 0x0000001700167c82 */ /* 0x000fe20008000000 */
[----:B------:R-:W-:Y:S01]  /*1400*/  UMOV UR10, UR11 ;  /* 0x0000000b000a7c82 */ /* 0x000fe20008000000 */
[----:B------:R-:W-:Y:S02]  /*1410*/  USHF.R.U32.HI UR22, URZ, UR4, UR22 ;  /* 0x00000004ff167299 */ /* 0x000fe40008011616 */
[----:B------:R-:W-:Y:S02]  /*1420*/  @UP2 USHF.R.U32.HI UR5, URZ, UR9, UR10 ;  /* 0x00000009ff052299 */ /* 0x000fe4000801160a */
[----:B------:R-:W-:Y:S01]  /*1430*/  UMOV UR7, UR19 ;  /* 0x0000001300077c82 */ /* 0x000fe20008000000 */
[----:B------:R-:W-:Y:S01]  /*1440*/  UMOV UR16, UR17 ;  /* 0x0000001100107c82 */ /* 0x000fe20008000000 */
[----:B------:R-:W-:-:S02]  /*1450*/  @UP2 USHF.R.U32.HI UR6, URZ, UR9, UR7 ;  /* 0x00000009ff062299 */ /* 0x000fc40008011607 */
[----:B------:R-:W-:Y:S02]  /*1460*/  USHF.R.U32.HI UR13, URZ, UR13, UR16 ;  /* 0x0000000dff0d7299 */ /* 0x000fe40008011610 */
[----:B------:R-:W-:Y:S02]  /*1470*/  USEL UR4, UR27, UR22, !UP0 ;  /* 0x000000161b047287 */ /* 0x000fe4000c000000 */
[----:B------:R-:W-:Y:S02]  /*1480*/  UIMAD UR7, UR5, UR24, URZ ;  /* 0x00000018050772a4 */ /* 0x000fe4000f8e02ff */
[----:B------:R-:W-:Y:S02]  /*1490*/  USEL UR5, UR20, UR13, !UP1 ;  /* 0x0000000d14057287 */ /* 0x000fe4000c800000 */
[----:B------:R-:W-:Y:S02]  /*14a0*/  UIMAD UR12, UR6, UR24, URZ ;  /* 0x00000018060c72a4 */ /* 0x000fe4000f8e02ff */
[----:B------:R-:W-:-:S02]  /*14b0*/  UISETP.GE.AND UP0, UPT, UR4, UR7, UPT ;  /* 0x000000070400728c */ /* 0x000fc4000bf06270 */
[----:B------:R-:W-:Y:S02]  /*14c0*/  UIMAD.WIDE.U32 UR10, UR4, UR8, URZ ;  /* 0x00000008040a72a5 */ /* 0x000fe4000f8e00ff */
[----:B------:R-:W-:Y:S02]  /*14d0*/  UISETP.GE.OR UP0, UPT, UR5, UR12, UP0 ;  /* 0x0000000c0500728c */ /* 0x000fe40008706670 */
[----:B------:R-:W-:Y:S02]  /*14e0*/  UIMAD.WIDE.U32 UR12, UR5, UR8, URZ ;  /* 0x00000008050c72a5 */ /* 0x000fe4000f8e00ff */
[----:B------:R-:W-:Y:S01]  /*14f0*/  UIADD3 UR10, UPT, UPT, -UR4, URZ, URZ ;  /* 0x000000ff040a7290 */ /* 0x000fe2000fffe1ff */
[----:B------:R-:W-:Y:S01]  /*1500*/  UMOV UR8, UR11 ;  /* 0x0000000b00087c82 */ /* 0x000fe20008000000 */
[----:B------:R-:W-:Y:S02]  /*1510*/  UIADD3 UR11, UPT, UPT, -UR5, URZ, URZ ;  /* 0x000000ff050b7290 */ /* 0x000fe4000fffe1ff */
[----:B------:R-:W-:-:S03]  /*1520*/  USHF.R.U32.HI UR8, URZ, UR9, UR8 ;  /* 0x00000009ff087299 */ /* 0x000fc60008011608 */
[----:B------:R-:W-:Y:S01]  /*1530*/  @!UP0 UMOV UR7, UR13 ;  /* 0x0000000d00078c82 */ /* 0x000fe20008000000 */
[----:B------:R-:W-:Y:S02]  /*1540*/  UIMAD UR27, UR14, UR10, UR27 ;  /* 0x0000000a0e1b72a4 */ /* 0x000fe4000f8e021b */
[----:B------:R-:W-:Y:S02]  /*1550*/  USEL UR8, UR4, UR8, !UP2 ;  /* 0x0000000804087287 */ /* 0x000fe4000d000000 */
[----:B------:R-:W-:Y:S02]  /*1560*/  @!UP0 USHF.R.U32.HI UR7, URZ, UR9, UR7 ;  /* 0x00000009ff078299 */ /* 0x000fe40008011607 */
[----:B------:R-:W-:Y:S02]  /*1570*/  UIADD3 UR9, UPT, UPT, -UR8, URZ, URZ ;  /* 0x000000ff08097290 */ /* 0x000fe4000fffe1ff */
[----:B------:R-:W-:Y:S02]  /*1580*/  @!UP0 USEL UR7, UR5, UR7, !UP2 ;  /* 0x0000000705078287 */ /* 0x000fe4000d000000 */
[----:B------:R-:W-:-:S02]  /*1590*/  UIMAD UR9, UR24, UR9, UR4 ;  /* 0x00000009180972a4 */ /* 0x000fc4000f8e0204 */
[----:B------:R-:W-:Y:S02]  /*15a0*/  @!UP0 UIADD3 UR8, UPT, UPT, UR8, -UR7, URZ ;  /* 0x8000000708088290 */ /* 0x000fe4000fffe0ff */
[----:B------:R-:W-:Y:S02]  /*15b0*/  @!UP0 UIMAD UR6, UR9, UR6, UR7 ;  /* 0x00000006090682a4 */ /* 0x000fe4000f8e0207 */
[----:B------:R-:W-:Y:S02]  /*15c0*/  @!UP0 UIMAD UR4, UR8, UR24, UR5 ;  /* 0x00000018080482a4 */ /* 0x000fe4000f8e0205 */
[----:B------:R-:W-:Y:S02]  /*15d0*/  UIMAD UR20, UR25, UR11, UR20 ;  /* 0x0000000b191472a4 */ /* 0x000fe4000f8e0214 */
[----:B------:R-:W-:Y:S01]  /*15e0*/  UIMAD UR27, UR4, UR14, UR27 ;  /* 0x0000000e041b72a4 */ /* 0x000fe2000f8e021b */
[----:B------:R-:W-:Y:S02]  /*15f0*/  @!UP0 UMOV UR5, UR6 ;  /* 0x0000000600058c82 */ /* 0x000fe40008000000 */
[----:B------:R-:W-:-:S12]  /*1600*/  UIMAD UR20, UR5, UR25, UR20 ;  /* 0x00000019051472a4 */ /* 0x000fd8000f8e0214 */
.L_x_18:
[----:B------:R-:W-:Y:S02]  /*1610*/  UISETP.NE.AND UP1, UPT, UR26, 0x1, UPT ;  /* 0x000000011a00788c */ /* 0x000fe4000bf25270 */
[----:B------:R-:W-:Y:S02]  /*1620*/  ULOP3.LUT UR30, UR30, 0xffff, URZ, 0xc0, !UPT ;  /* 0x0000ffff1e1e7892 */ /* 0x000fe4000f8ec0ff */
[----:B------:R-:W-:Y:S02]  /*1630*/  UISETP.NE.AND UP0, UPT, UR21, 0x2, UPT ;  /* 0x000000021500788c */ /* 0x000fe4000bf05270 */
[----:B------:R-:W-:Y:S02]  /*1640*/  ULOP3.LUT UR31, UR31, 0x400, URZ, 0xc0, !UPT ;  /* 0x000004001f1f7892 */ /* 0x000fe4000f8ec0ff */
[----:B------:R-:W-:Y:S02]  /*1650*/  ULOP3.LUT UR69, UR69, 0x40, URZ, 0xc0, !UPT ;  /* 0x0000004045457892 */ /* 0x000fe4000f8ec0ff */
[----:B------:R-:W-:Y:S01]  /*1660*/  USHF.L.U32 UR30, UR28, UR30, URZ ;  /* 0x0000001e1c1e7299 */ /* 0x000fe200080006ff */
[----:B------:R-:W-:Y:S11]  /*1670*/  BRA.U UP1, `(.L_x_19) ;  /* 0x0000000101447547 */ /* 0x000ff6000b800000 */
[----:B------:R-:W1:Y:S01]  /*1680*/  LDCU.128 UR8, c[0x0][0xb10] ;  /* 0x00016200ff0877ac */ /* 0x000e620008000c00 */
[----:B------:R-:W2:Y:S01]  /*1690*/  LDCU UR12, c[0x0][0xb0c] ;  /* 0x00016180ff0c77ac */ /* 0x000ea20008000800 */
[----:B------:R-:W3:Y:S01]  /*16a0*/  LDCU UR13, c[0x0][0xb20] ;  /* 0x00016400ff0d77ac */ /* 0x000ee20008000800 */
[----:B-1----:R-:W-:Y:S02]  /*16b0*/  UIMAD.WIDE.U32 UR6, UR20, UR8, URZ ;  /* 0x00000008140672a5 */ /* 0x002fe4000f8e00ff */
[----:B------:R-:W-:Y:S02]  /*16c0*/  UIMAD.WIDE.U32 UR4, UR27, UR11, URZ ;  /* 0x0000000b1b0472a5 */ /* 0x000fe4000f8e00ff */
[----:B--2---:R-:W-:Y:S02]  /*16d0*/  UISETP.NE.AND UP2, UPT, UR12, 0x1, UPT ;  /* 0x000000010c00788c */ /* 0x004fe4000bf45270 */
[----:B------:R-:W-:Y:S01]  /*16e0*/  UISETP.NE.AND UP1, UPT, UR10, 0x1, UPT ;  /* 0x000000010a00788c */ /* 0x000fe2000bf25270 */
[----:B------:R-:W-:-:S02]  /*16f0*/  UMOV UR6, UR7 ;  /* 0x0000000700067c82 */ /* 0x000fc40008000000 */
[----:B------:R-:W-:Y:S01]  /*1700*/  UMOV UR4, UR5 ;  /* 0x0000000500047c82 */ /* 0x000fe20008000000 */
[----:B------:R-:W-:Y:S02]  /*1710*/  USHF.R.U32.HI UR6, URZ, UR9, UR6 ;  /* 0x00000009ff067299 */ /* 0x000fe40008011606 */
[----:B---3--:R-:W-:Y:S02]  /*1720*/  USHF.R.U32.HI UR4, URZ, UR13, UR4 ;  /* 0x0000000dff047299 */ /* 0x008fe40008011604 */
[----:B------:R-:W-:Y:S02]  /*1730*/  USEL UR5, UR20, UR6, !UP2 ;  /* 0x0000000614057287 */ /* 0x000fe4000d000000 */
[----:B------:R-:W-:-:S04]  /*1740*/  USEL UR4, UR27, UR4, !UP1 ;  /* 0x000000041b047287 */ /* 0x000fc8000c800000 */
[----:B------:R-:W-:Y:S02]  /*1750*/  UIADD3 UR6, UPT, UPT, UR5, -UR4, URZ ;  /* 0x8000000405067290 */ /* 0x000fe4000fffe0ff */
[----:B------:R-:W-:Y:S02]  /*1760*/  UIADD3 UR4, UPT, UPT, -UR5, UR4, URZ ;  /* 0x0000000405047290 */ /* 0x000fe4000fffe1ff */
[----:B------:R-:W-:Y:S02]  /*1770*/  UIMAD UR27, UR6, UR10, UR27 ;  /* 0x0000000a061b72a4 */ /* 0x000fe4000f8e021b */
[----:B------:R-:W-:-:S12]  /*1780*/  UIMAD UR20, UR4, UR12, UR20 ;  /* 0x0000000c041472a4 */ /* 0x000fd8000f8e0214 */
.L_x_19:
[----:B------:R-:W-:Y:S05]  /*1790*/  BRA.U !UP5, `(.L_x_20) ;  /* 0x000000010d0c7547 */ /* 0x000fea000b800000 */
[----:B------:R-:W-:Y:S01]  /*17a0*/  UCGABAR_WAIT ;  /* 0x0000000000007dc7 */ /* 0x000fe20008000000 */
[----:B------:R-:W-:Y:S01]  /*17b0*/  CCTL.IVALL ;  /* 0x00000000ff00798f */ /* 0x000fe20002000000 */
[----:B------:R-:W-:Y:S05]  /*17c0*/  BRA `(.L_x_21) ;  /* 0x0000000000047947 */ /* 0x000fea0003800000 */
.L_x_20:
[----:B------:R-:W-:Y:S06]  /*17d0*/  BAR.SYNC.DEFER_BLOCKING 0x0 ;  /* 0x0000000000007b1d */ /* 0x000fec0000010000 */
.L_x_21:
[----:B------:R-:W-:Y:S05]  /*17e0*/  BRA.U UP0, `(.L_x_22) ;  /* 0x0000001500f47547 */ /* 0x000fea000b800000 */
[----:B------:R-:W1:Y:S01]  /*17f0*/  LDCU UR6, c[0x0][0x38c] ;  /* 0x00007180ff0677ac */ /* 0x000e620008000800 */
[----:B------:R-:W-:Y:S01]  /*1800*/  PLOP3.LUT P2, PT, PT, PT, UP3, 0x80, 0x8 ;  /* 0x000000000008781c */ /* 0x000fe20003f4f038 */
[----:B------:R-:W-:Y:S01]  /*1810*/  IMAD.MOV.U32 R12, RZ, RZ, 0x1 ;  /* 0x00000001ff0c7424 */ /* 0x000fe200078e00ff */
[----:B------:R-:W-:Y:S02]  /*1820*/  ISETP.NE.AND P3, PT, R5, RZ, P4 ;  /* 0x000000ff0500720c */ /* 0x000fe40002765270 */
[----:B------:R-:W-:Y:S02]  /*1830*/  CS2R R10, SRZ ;  /* 0x00000000000a7805 */ /* 0x000fe4000001ff00 */
[----:B------:R-:W-:Y:S01]  /*1840*/  PLOP3.LUT P2, PT, P2, PT, PT, 0x8, 0x80 ;  /* 0x000000000080781c */ /* 0x000fe2000174e170 */
[----:B------:R-:W-:Y:S01]  /*1850*/  IMAD.MOV.U32 R9, RZ, RZ, RZ ;  /* 0x000000ffff097224 */ /* 0x000fe200078e00ff */
[----:B------:R-:W2:Y:S01]  /*1860*/  LDCU UR63, c[0x0][0x370] ;  /* 0x00006e00ff3f77ac */ /* 0x000ea20008000800 */
[----:B------:R-:W-:Y:S01]  /*1870*/  IMAD.MOV.U32 R8, RZ, RZ, 0x1 ;  /* 0x00000001ff087424 */ /* 0x000fe200078e00ff */
[----:B------:R-:W3:Y:S01]  /*1880*/  LDCU.64 UR54, c[0x0][0x348] ;  /* 0x00006900ff3677ac */ /* 0x000ee20008000a00 */
[----:B------:R-:W-:Y:S01]  /*1890*/  ULEA.HI UR68, UR31, UR69, URZ, 0x1b ;  /* 0x000000451f447291 */ /* 0x000fe2000f8fd8ff */
[----:B------:R-:W4:Y:S01]  /*18a0*/  LDCU UR62, c[0x0][0x374] ;  /* 0x00006e80ff3e77ac */ /* 0x000f220008000800 */
[----:B-1----:R-:W-:-:S02]  /*18b0*/  UIADD3 UR5, UPT, UPT, UR6, 0x7f, URZ ;  /* 0x0000007f06057890 */ /* 0x002fc4000fffe0ff */
[----:B------:R-:W-:Y:S02]  /*18c0*/  UIADD3 UR70, UPT, UPT, UR6, 0xfe, URZ ;  /* 0x000000fe06467890 */ /* 0x000fe4000fffe0ff */
[----:B------:R-:W-:Y:S01]  /*18d0*/  USHF.R.S32.HI UR4, URZ, 0x1f, UR5 ;  /* 0x0000001fff047899 */ /* 0x000fe20008011405 */
[----:B------:R-:W-:-:S03]  /*18e0*/  UMOV UR23, URZ ;  /* 0x000000ff00177c82 */ /* 0x000fc60008000000 */
[----:B------:R-:W-:Y:S02]  /*18f0*/  ULEA.HI UR4, UR4, UR5, URZ, 0x7 ;  /* 0x0000000504047291 */ /* 0x000fe4000f8f38ff */
[----:B------:R-:W-:Y:S02]  /*1900*/  UIADD3 UR5, UPT, UPT, UR6, -0x1, URZ ;  /* 0xffffffff06057890 */ /* 0x000fe4000fffe0ff */
[----:B------:R-:W-:Y:S02]  /*1910*/  USHF.R.S32.HI UR65, URZ, 0x7, UR4 ;  /* 0x00000007ff417899 */ /* 0x000fe40008011404 */
[----:B------:R-:W-:Y:S02]  /*1920*/  UISETP.GE.U32.AND UP1, UPT, UR5, -0xff, UPT ;  /* 0xffffff010500788c */ /* 0x000fe4000bf26070 */
[----:B------:R-:W-:-:S04]  /*1930*/  UISETP.LT.U32.AND UP0, UPT, UR65, 0x3, UPT ;  /* 0x000000034100788c */ /* 0x000fc8000bf01070 */
[----:B------:R-:W-:Y:S02]  /*1940*/  USEL UR64, UR65, 0x3, UP0 ;  /* 0x0000000341407887 */ /* 0x000fe40008000000 */
[----:B------:R-:W-:Y:S02]  /*1950*/  UISETP.NE.AND UP0, UPT, UR21, URZ, UPT ;  /* 0x000000ff1500728c */ /* 0x000fe4000bf05270 */
[----:B------:R-:W-:Y:S02]  /*1960*/  UIADD3 UR4, UPT, UPT, UR64, -0x1, URZ ;  /* 0xffffffff40047890 */ /* 0x000fe4000fffe0ff */
[----:B------:R-:W-:Y:S02]  /*1970*/  @UP1 UIADD3 UR4, UPT, UPT, UR64, URZ, URZ ;  /* 0x000000ff40041290 */ /* 0x000fe4000fffe0ff */
[----:B------:R-:W-:Y:S02]  /*1980*/  USEL UR37, UR46, 0x2, UP0 ;  /* 0x000000022e257887 */ /* 0x000fe40008000000 */
[----:B------:R-:W-:-:S02]  /*1990*/  UIADD3 UR67, UPT, UPT, UR65, -UR64, URZ ;  /* 0x8000004041437290 */ /* 0x000fc4000fffe0ff */
[----:B------:R-:W-:Y:S02]  /*19a0*/  UIADD3 UR38, UPT, UPT, UR4, 0x1, URZ ;  /* 0x0000000104267890 */ /* 0x000fe4000fffe0ff */
[----:B--234-:R-:W-:-:S12]  /*19b0*/  UIADD3 UR66, UPT, UPT, -UR4, URZ, URZ ;  /* 0x000000ff04427290 */ /* 0x01cfd8000fffe1ff */
.L_x_46:
[----:B------:R-:W-:Y:S01]  /*19c0*/  UISETP.NE.AND UP0, UPT, UR61, URZ, UPT ;  /* 0x000000ff3d00728c */ /* 0x000fe2000bf05270 */
[----:B-1----:R-:W1:Y:S08]  /*19d0*/  S2UR UR61, SR_CgaCtaId ;  /* 0x00000000003d79c3 */ /* 0x002e700000008800 */
[----:B---3--:R-:W-:Y:S05]  /*19e0*/  BRA.U UP0, `(.L_x_23) ;  /* 0x0000000100347547 */ /* 0x008fea000b800000 */
[----:B------:R-:W2:Y:S01]  /*19f0*/  S2R R0, SR_CgaCtaId ;  /* 0x0000000000007919 */ /* 0x000ea20000008800 */
[----:B------:R-:W-:Y:S02]  /*1a00*/  MOV R3, 0x400 ;  /* 0x0000040000037802 */ /* 0x000fe40000000f00 */
[----:B------:R-:W-:Y:S02]  /*1a10*/  SHF.L.U32 R2, R8, 0x1f, RZ ;  /* 0x0000001f08027819 */ /* 0x000fe400000006ff */
[----:B--2---:R-:W-:-:S05]  /*1a20*/  LEA R0, R0, R3, 0x18 ;  /* 0x0000000300007211 */ /* 0x004fca00078ec0ff */
[----:B------:R-:W-:-:S04]  /*1a30*/  IMAD R3, R9, 0x8, R0 ;  /* 0x0000000809037824 */ /* 0x000fc800078e0200 */
[----:B------:R-:W2:Y:S02]  /*1a40*/  SYNCS.PHASECHK.TRANS64.TRYWAIT P0, [R3+URZ+0xf0], R2 ;  /* 0x0000f002030075a7 */ /* 0x000ea400080011ff */
[----:B--2---:R-:W-:Y:S05]  /*1a50*/  @!P0 BRA `(.L_x_24) ;  /* 0x0000008000508947 */ /* 0x004fea0003800000 */
.L_x_152:
[----:B------:R-:W-:Y:S01]  /*1a60*/  VIADD R9, R9, 0x1 ;  /* 0x0000000109097836 */ /* 0x000fe20000000000 */
[----:B------:R2:W-:Y:S04]  /*1a70*/  SYNCS.ARRIVE.TRANS64.A1T0 RZ, [R3+URZ+0xe0], RZ ;  /* 0x0000e0ff03ff79a7 */ /* 0x0005e800081000ff */
[----:B------:R-:W-:-:S04]  /*1a80*/  ISETP.NE.AND P0, PT, R9, 0x2, PT ;  /* 0x000000020900780c */ /* 0x000fc80003f05270 */
[----:B------:R-:W-:Y:S02]  /*1a90*/  SEL R9, R9, RZ, P0 ;  /* 0x000000ff09097207 */ /* 0x000fe40000000000 */
[----:B--2---:R-:W-:-:S04]  /*1aa0*/  SEL R3, RZ, 0x1, P0 ;  /* 0x00000001ff037807 */ /* 0x004fc80000000000 */
[----:B------:R-:W-:Y:S02]  /*1ab0*/  LOP3.LUT R8, R8, R3, RZ, 0x3c, !PT ;  /* 0x0000000308087212 */ /* 0x000fe400078e3cff */
.L_x_23:
[----:B------:R-:W-:Y:S01]  /*1ac0*/  UMOV UR22, 0x400 ;  /* 0x0000040000167882 */ /* 0x000fe20000000000 */
[----:B------:R-:W-:Y:S01]  /*1ad0*/  SHF.L.U32 R0, R12, 0x1f, RZ ;  /* 0x0000001f0c007819 */ /* 0x000fe200000006ff */
[----:B-1----:R-:W-:Y:S02]  /*1ae0*/  ULEA UR22, UR61, UR22, 0x18 ;  /* 0x000000163d167291 */ /* 0x002fe4000f8ec0ff */
[----:B------:R-:W-:Y:S02]  /*1af0*/  UISETP.GE.U32.AND UP0, UPT, UR70, 0xff, UPT ;  /* 0x000000ff4600788c */ /* 0x000fe4000bf06070 */
[----:B------:R-:W-:Y:S02]  /*1b00*/  ULEA UR4, UR23, UR22, 0x3 ;  /* 0x0000001617047291 */ /* 0x000fe4000f8e18ff */
[----:B------:R-:W-:Y:S01]  /*1b10*/  ULEA UR27, UR27, UR69, 0x7 ;  /* 0x000000451b1b7291 */ /* 0x000fe2000f8e38ff */
[----:B------:R-:W-:-:S06]  /*1b20*/  UMOV UR21, URZ ;  /* 0x000000ff00157c82 */ /* 0x000fcc0008000000 */
[----:B------:R1:W2:Y:S01]  /*1b30*/  SYNCS.PHASECHK.TRANS64.TRYWAIT P1, [UR4+0x18], R0 ;  /* 0x00001800ff0075a7 */ /* 0x0002a20008021104 */
[----:B------:R-:W-:-:S04]  /*1b40*/  ULEA.HI UR4, UR20, UR20, URZ, 0x1 ;  /* 0x0000001414047291 */ /* 0x000fc8000f8f08ff */
[----:B------:R-:W-:-:S04]  /*1b50*/  USHF.L.U32 UR4, UR4, 0x6, URZ ;  /* 0x0000000604047899 */ /* 0x000fc800080006ff */
[----:B------:R-:W-:-:S04]  /*1b60*/  ULOP3.LUT UR59, UR4, 0xffffff80, URZ, 0xc0, !UPT ;  /* 0xffffff80043b7892 */ /* 0x000fc8000f8ec0ff */
[----:B------:R-:W-:Y:S01]  /*1b70*/  UIADD3 UR59, UPT, UPT, UR68, UR59, URZ ;  /* 0x0000003b443b7290 */ /* 0x000fe2000fffe0ff */
[----:B------:R-:W-:Y:S11]  /*1b80*/  BRA.U !UP0, `(.L_x_25) ;  /* 0x0000000508647547 */ /* 0x000ff6000b800000 */
[----:B------:R-:W-:Y:S01]  /*1b90*/  UMOV UR29, UR66 ;  /* 0x00000042001d7c82 */ /* 0x000fe20008000000 */
[----:B------:R-:W-:Y:S01]  /*1ba0*/  UMOV UR13, UR23 ;  /* 0x00000017000d7c82 */ /* 0x000fe20008000000 */
[----:B------:R-:W-:-:S05]  /*1bb0*/  UMOV UR42, 0x40 ;  /* 0x00000040002a7882 */ /* 0x000fca0000000000 */
.L_x_33:
[----:B------:R-:W-:Y:S01]  /*1bc0*/  ULEA UR6, UR13, UR22, 0x3 ;  /* 0x000000160d067291 */ /* 0x000fe2000f8e18ff */
[----:B--2---:R-:W-:Y:S01]  /*1bd0*/  @P4 MOV R2, 0x20000 ;  /* 0x0002000000024802 */ /* 0x004fe20000000f00 */
[----:B--23--:R-:W-:Y:S10]  /*1be0*/  @P1 BRA `(.L_x_26) ;  /* 0x00000000000c1947 */ /* 0x00cff40003800000 */
[----:B------:R-:W-:-:S04]  /*1bf0*/  SHF.L.U32 R3, R12, 0x1f, RZ ;  /* 0x0000001f0c037819 */ /* 0x000fc800000006ff */
[----:B------:R-:W2:Y:S02]  /*1c00*/  SYNCS.PHASECHK.TRANS64.TRYWAIT P0, [UR6+0x18], R3 ;  /* 0x00001803ff0075a7 */ /* 0x000ea40008001106 */
[----:B--2---:R-:W-:Y:S05]  /*1c10*/  @!P0 BRA `(.L_x_27) ;  /* 0x0000007c00f48947 */ /* 0x004fea0003800000 */
.L_x_26:
[----:B------:R2:W-:Y:S01]  /*1c20*/  @P4 SYNCS.ARRIVE.TRANS64 RZ, [UR6], R2 ;  /* 0x00000002ffff49a7 */ /* 0x0005e20008000006 */
[----:B------:R-:W-:Y:S02]  /*1c30*/  ULOP3.LUT UR4, UR37, 0x2, URZ, 0xfc, !UPT ;  /* 0x0000000225047892 */ /* 0x000fe4000f8efcff */
[----:B------:R-:W-:Y:S02]  /*1c40*/  UIADD3 UR29, UPT, UPT, UR29, 0x1, URZ ;  /* 0x000000011d1d7890 */ /* 0x000fe4000fffe0ff */
[----:B------:R-:W-:Y:S02]  /*1c50*/  UISETP.NE.AND UP0, UPT, UR4, 0x2, UPT ;  /* 0x000000020400788c */ /* 0x000fe4000bf05270 */
[----:B------:R-:W-:-:S07]  /*1c60*/  UISETP.NE.AND UP2, UPT, UR29, 0x1, UPT ;  /* 0x000000011d00788c */ /* 0x000fce000bf45270 */
[----:B------:R-:W-:Y:S05]  /*1c70*/  BRA.U UP0, `(.L_x_28) ;  /* 0x0000000100047547 */ /* 0x000fea000b800000 */
[----:B------:R-:W-:Y:S05]  /*1c80*/  BPT.TRAP 0x1 ;  /* 0x000000040000795c */ /* 0x000fea0000300000 */
.L_x_28:
[----:B------:R-:W-:Y:S04]  /*1c90*/  BSSY.RECONVERGENT B0, `(.L_x_29) ;  /* 0x0000003000007945 */ /* 0x000fe80003800200 */
[----:B------:R-:W-:Y:S05]  /*1ca0*/  @!P3 BRA `(.L_x_30) ;  /* 0x000000000004b947 */ /* 0x000fea0003800000 */
[----:B------:R-:W-:Y:S05]  /*1cb0*/  BPT.TRAP 0x1 ;  /* 0x000000040000795c */ /* 0x000fea0000300000 */
.L_x_30:
[----:B------:R-:W-:Y:S05]  /*1cc0*/  BSYNC.RECONVERGENT B0 ;  /* 0x0000000000007941 */ /* 0x000fea0003800200 */
.L_x_29:
[----:B------:R-:W-:Y:S01]  /*1cd0*/  UIADD3 UR4, UPT, UPT, UR13, 0x1, URZ ;  /* 0x000000010d047890 */ /* 0x000fe2000fffe0ff */
[----:B------:R-:W-:Y:S01]  /*1ce0*/  BSSY.RECONVERGENT B0, `(.L_x_31) ;  /* 0x000003f000007945 */ /* 0x000fe20003800200 */
[----:B------:R-:W-:Y:S02]  /*1cf0*/  ELECT P0, URZ, PT ;  /* 0x0000000000ff782f */ /* 0x000fe40003800000 */
[----:B------:R-:W-:-:S04]  /*1d00*/  UISETP.NE.AND UP0, UPT, UR4, 0x3, UPT ;  /* 0x000000030400788c */ /* 0x000fc8000bf05270 */
[----:B------:R-:W-:Y:S02]  /*1d10*/  USEL UR5, URZ, 0x1, UP0 ;  /* 0x00000001ff057887 */ /* 0x000fe40008000000 */
[----:B------:R-:W-:-:S04]  /*1d20*/  USEL UR23, UR4, URZ, UP0 ;  /* 0x000000ff04177287 */ /* 0x000fc80008000000 */
[----:B------:R-:W-:Y:S01]  /*1d30*/  ULEA UR4, UR23, UR22, 0x3 ;  /* 0x0000001617047291 */ /* 0x000fe2000f8e18ff */
[----:B------:R-:W-:-:S04]  /*1d40*/  LOP3.LUT R12, R12, UR5, RZ, 0x3c, !PT ;  /* 0x000000050c0c7c12 */ /* 0x000fc8000f8e3cff */
[----:B-1----:R-:W-:-:S04]  /*1d50*/  SHF.L.U32 R0, R12, 0x1f, RZ ;  /* 0x0000001f0c007819 */ /* 0x002fc800000006ff */
[----:B------:R1:W3:Y:S01]  /*1d60*/  SYNCS.PHASECHK.TRANS64.TRYWAIT P1, [UR4+0x18], R0 ;  /* 0x00001800ff0075a7 */ /* 0x0002e20008021104 */
[----:B------:R-:W-:Y:S05]  /*1d70*/  @!P0 BRA `(.L_x_32) ;  /* 0x0000000000d48947 */ /* 0x000fea0003800000 */
[----:B------:R-:W-:Y:S02]  /*1d80*/  USHF.L.U32 UR7, UR13, 0xf, URZ ;  /* 0x0000000f0d077899 */ /* 0x000fe400080006ff */
[----:B------:R-:W-:Y:S02]  /*1d90*/  UIADD3 UR4, UP1, UPT, UR54, 0x80, URZ ;  /* 0x0000008036047890 */ /* 0x000fe4000ff3e0ff */
[----:B------:R-:W-:Y:S02]  /*1da0*/  ULEA UR32, UR31, UR7, 0x2 ;  /* 0x000000071f207291 */ /* 0x000fe4000f8e10ff */
[----:B------:R-:W-:Y:S02]  /*1db0*/  UIADD3 UR14, UP0, UPT, UR54, 0x180, URZ ;  /* 0x00000180360e7890 */ /* 0x000fe4000ff1e0ff */
[----:B------:R-:W-:Y:S02]  /*1dc0*/  UIADD3 UR32, UPT, UPT, UR22, UR32, URZ ;  /* 0x0000002016207290 */ /* 0x000fe4000fffe0ff */
[----:B------:R-:W-:-:S02]  /*1dd0*/  UIADD3 UR58, UPT, UPT, UR42, -0x40, URZ ;  /* 0xffffffc02a3a7890 */ /* 0x000fc4000fffe0ff */
[----:B------:R-:W-:Y:S02]  /*1de0*/  ULOP3.LUT UR57, UR6, 0xfefffff8, URZ, 0xc0, !UPT ;  /* 0xfefffff806397892 */ /* 0x000fe4000f8ec0ff */
[----:B------:R-:W-:Y:S02]  /*1df0*/  UIADD3.X UR5, UPT, UPT, URZ, UR55, URZ, UP1, !UPT ;  /* 0x00000037ff057290 */ /* 0x000fe40008ffe4ff */
[----:B------:R-:W-:Y:S02]  /*1e00*/  UIADD3 UR7, UPT, UPT, UR22, UR7, URZ ;  /* 0x0000000716077290 */ /* 0x000fe4000fffe0ff */
[----:B------:R-:W-:Y:S02]  /*1e10*/  UIADD3 UR56, UPT, UPT, UR32, 0x8400, URZ ;  /* 0x0000840020387890 */ /* 0x000fe4000fffe0ff */
[----:B------:R-:W-:Y:S02]  /*1e20*/  UPRMT UR17, URZ, 0x5410, UR30 ;  /* 0x00005410ff117896 */ /* 0x000fe4000800001e */
[----:B------:R-:W-:-:S02]  /*1e30*/  UIADD3 UR50, UPT, UPT, UR42, -0x20, URZ ;  /* 0xffffffe02a327890 */ /* 0x000fc4000fffe0ff */
[----:B------:R-:W-:Y:S02]  /*1e40*/  UIADD3 UR48, UPT, UPT, UR32, 0xa400, URZ ;  /* 0x0000a40020307890 */ /* 0x000fe4000fffe0ff */
[----:B------:R-:W-:Y:S02]  /*1e50*/  UIADD3 UR40, UPT, UPT, UR32, 0xc400, URZ ;  /* 0x0000c40020287890 */ /* 0x000fe4000fffe0ff */
[----:B------:R-:W-:Y:S02]  /*1e60*/  UIADD3 UR34, UPT, UPT, UR42, 0x20, URZ ;  /* 0x000000202a227890 */ /* 0x000fe4000fffe0ff */
[----:B------:R-:W-:Y:S02]  /*1e70*/  UIADD3 UR32, UPT, UPT, UR32, 0xe400, URZ ;  /* 0x0000e40020207890 */ /* 0x000fe4000fffe0ff */
[----:B------:R-:W-:Y:S02]  /*1e80*/  UIADD3.X UR15, UPT, UPT, URZ, UR55, URZ, UP0, !UPT ;  /* 0x00000037ff0f7290 */ /* 0x000fe400087fe4ff */
[----:B------:R-:W-:-:S02]  /*1e90*/  UIADD3 UR24, UPT, UPT, UR7, 0x20400, URZ ;  /* 0x0002040007187890 */ /* 0x000fc4000fffe0ff */
[----:B------:R-:W-:Y:S01]  /*1ea0*/  UIADD3 UR8, UPT, UPT, UR7, 0x22400, URZ ;  /* 0x0002240007087890 */ /* 0x000fe2000fffe0ff */
[----:B------:R-:W-:Y:S01]  /*1eb0*/  UMOV UR46, 0x0 ;  /* 0x00000000002e7882 */ /* 0x000fe20000000000 */
[----:B------:R-:W-:Y:S01]  /*1ec0*/  UMOV UR47, 0x10000000 ;  /* 0x10000000002f7882 */ /* 0x000fe20000000000 */
[----:B------:R-:W-:Y:S01]  /*1ed0*/  UMOV UR51, UR59 ;  /* 0x0000003b00337c82 */ /* 0x000fe20008000000 */
[----:B------:R-:W-:Y:S01]  /*1ee0*/  UMOV UR52, UR60 ;  /* 0x0000003c00347c82 */ /* 0x000fe20008000000 */
[----:B------:R-:W-:Y:S01]  /*1ef0*/  UMOV UR49, UR57 ;  /* 0x0000003900317c82 */ /* 0x000fe20008000000 */
[----:B------:R-:W-:Y:S01]  /*1f00*/  UMOV UR43, UR59 ;  /* 0x0000003b002b7c82 */ /* 0x000fe20008000000 */
[----:B------:R-:W-:Y:S01]  /*1f10*/  UMOV UR44, UR60 ;  /* 0x0000003c002c7c82 */ /* 0x000fe20008000000 */
[----:B------:R-:W-:Y:S01]  /*1f20*/  UMOV UR41, UR57 ;  /* 0x0000003900297c82 */ /* 0x000fe20008000000 */
[----:B------:R-:W-:Y:S01]  /*1f30*/  UTMALDG.3D.MULTICAST.2CTA [UR56], [UR4], UR17, desc[UR46] ;  /* 0x00002e38040073b4 */ /* 0x000fe20008211811 */
[----:B------:R-:W-:Y:S01]  /*1f40*/  UMOV UR35, UR59 ;  /* 0x0000003b00237c82 */ /* 0x000fe20008000000 */
        /* <DEDUP_REMOVED lines=10> */
[----:B------:R-:W-:Y:S01]  /*1ff0*/  UIADD3 UR16, UPT, UPT, UR7, 0x24400, URZ ;  /* 0x0002440007107890 */ /* 0x000fe2000fffe0ff */
[----:B------:R-:W-:Y:S01]  /*2000*/  UMOV UR18, UR42 ;  /* 0x0000002a00127c82 */ /* 0x000fe20008000000 */
[----:B------:R-:W-:Y:S01]  /*2010*/  UMOV UR19, UR27 ;  /* 0x0000001b00137c82 */ /* 0x000fe20008000000 */
[----:B------:R-:W-:Y:S01]  /*2020*/  UTMALDG.3D.MULTICAST.2CTA [UR40], [UR4], UR17, desc[UR46] ;  /* 0x00002e28040073b4 */ /* 0x000fe20008211811 */
[----:B------:R-:W-:Y:S01]  /*2030*/  UMOV UR20, UR60 ;  /* 0x0000003c00147c82 */ /* 0x000fe20008000000 */
[----:B------:R4:W-:Y:S01]  /*2040*/  UTMALDG.3D.MULTICAST.2CTA [UR32], [UR4], UR17, desc[UR46] ;  /* 0x00002e20040073b4 */ /* 0x0009e20008211811 */
[----:B------:R-:W-:Y:S01]  /*2050*/  UTMALDG.3D.2CTA [UR24], [UR14], desc[UR46] ;  /* 0x00002e180e0075b4 */ /* 0x000fe20008211000 */
[----:B------:R2:W-:Y:S01]  /*2060*/  UTMALDG.3D.2CTA [UR8], [UR14], desc[UR46] ;  /* 0x00002e080e0075b4 */ /* 0x0005e20008211000 */
[----:B----4-:R-:W-:-:S02]  /*2070*/  UMOV UR17, UR57 ;  /* 0x0000003900117c82 */ /* 0x010fc40008000000 */
[----:B------:R4:W-:Y:S01]  /*2080*/  UTMALDG.3D.2CTA [UR16], [UR14], desc[UR46] ;  /* 0x00002e100e0075b4 */ /* 0x0009e20008211000 */
[----:B--2---:R-:W-:Y:S01]  /*2090*/  UIADD3 UR8, UPT, UPT, UR7, 0x26400, URZ ;  /* 0x0002640007087890 */ /* 0x004fe2000fffe0ff */
[----:B------:R-:W-:-:S08]  /*20a0*/  UMOV UR10, UR34 ;  /* 0x00000022000a7c82 */ /* 0x000fd00008000000 */
[----:B------:R4:W-:Y:S02]  /*20b0*/  UTMALDG.3D.2CTA [UR8], [UR14], desc[UR46] ;  /* 0x00002e080e0075b4 */ /* 0x0009e40008211000 */
[----:B----4-:R-:W-:Y:S01]  /*20c0*/  NOP ;  /* 0x0000000000007918 */ /* 0x010fe20000000000 */
.L_x_32:
[----:B------:R-:W-:Y:S05]  /*20d0*/  BSYNC.RECONVERGENT B0 ;  /* 0x0000000000007941 */ /* 0x000fea0003800200 */
.L_x_31:
[----:B------:R-:W-:Y:S01]  /*20e0*/  UIADD3 UR42, UPT, UPT, UR42, 0x80, URZ ;  /* 0x000000802a2a7890 */ /* 0x000fe2000fffe0ff */
[----:B------:R-:W-:Y:S01]  /*20f0*/  UMOV UR13, UR23 ;  /* 0x00000017000d7c82 */ /* 0x000fe20008000000 */
[----:B------:R-:W-:Y:S01]  /*2100*/  UMOV UR21, UR38 ;  /* 0x0000002600157c82 */ /* 0x000fe20008000000 */
[----:B------:R-:W-:Y:S09]  /*2110*/  BRA.U UP2, `(.L_x_33) ;  /* 0xfffffff902a87547 */ /* 0x000ff2000b83ffff */
.L_x_25:
[----:B------:R-:W-:Y:S01]  /*2120*/  ULEA UR4, UR23, UR22, 0x3 ;  /* 0x0000001617047291 */ /* 0x000fe2000f8e18ff */
[----:B-1----:R-:W-:Y:S01]  /*2130*/  SHF.L.U32 R0, R12, 0x1f, RZ ;  /* 0x0000001f0c007819 */ /* 0x002fe200000006ff */
[----:B------:R-:W-:Y:S01]  /*2140*/  @!P2 SYNCS.ARRIVE.TRANS64.A1T0 RZ, [UR22+0x78], RZ ;  /* 0x000078ffffffa9a7 */ /* 0x000fe20008100016 */
[----:B------:R-:W-:-:S06]  /*2150*/  UISETP.GT.AND UP0, UPT, UR65, UR64, UPT ;  /* 0x000000404100728c */ /* 0x000fcc000bf04270 */
[----:B--23--:R1:W2:Y:S03]  /*2160*/  SYNCS.PHASECHK.TRANS64.TRYWAIT P1, [UR4+0x18], R0 ;  /* 0x00001800ff0075a7 */ /* 0x00c2a60008021104 */
[----:B------:R-:W-:Y:S05]  /*2170*/  BRA.U !UP0, `(.L_x_34) ;  /* 0x00000005085c7547 */ /* 0x000fea000b800000 */
[----:B------:R-:W-:Y:S01]  /*2180*/  UIADD3 UR29, UPT, UPT, UR67, UR21, URZ ;  /* 0x00000015431d7290 */ /* 0x000fe2000fffe0ff */
[----:B------:R-:W-:-:S11]  /*2190*/  UMOV UR13, UR23 ;  /* 0x00000017000d7c82 */ /* 0x000fd60008000000 */
.L_x_42:
[----:B------:R-:W-:Y:S01]  /*21a0*/  ULEA UR6, UR13, UR22, 0x3 ;  /* 0x000000160d067291 */ /* 0x000fe2000f8e18ff */
[----:B--2---:R-:W-:Y:S01]  /*21b0*/  @P4 MOV R2, 0x20000 ;  /* 0x0002000000024802 */ /* 0x004fe20000000f00 */
[----:B--23--:R-:W-:Y:S10]  /*21c0*/  @P1 BRA `(.L_x_35) ;  /* 0x00000000000c1947 */ /* 0x00cff40003800000 */
[----:B------:R-:W-:-:S04]  /*21d0*/  SHF.L.U32 R3, R12, 0x1f, RZ ;  /* 0x0000001f0c037819 */ /* 0x000fc800000006ff */
[----:B------:R-:W2:Y:S02]  /*21e0*/  SYNCS.PHASECHK.TRANS64.TRYWAIT P0, [UR6+0x18], R3 ;  /* 0x00001803ff0075a7 */ /* 0x000ea40008001106 */
[----:B--2---:R-:W-:Y:S05]  /*21f0*/  @!P0 BRA `(.L_x_36) ;  /* 0x0000007800948947 */ /* 0x004fea0003800000 */
.L_x_35:
[----:B------:R2:W-:Y:S01]  /*2200*/  @P4 SYNCS.ARRIVE.TRANS64 RZ, [UR6], R2 ;  /* 0x00000002ffff49a7 */ /* 0x0005e20008000006 */
[----:B------:R-:W-:-:S04]  /*2210*/  ULOP3.LUT UR4, UR37, 0x2, URZ, 0xfc, !UPT ;  /* 0x0000000225047892 */ /* 0x000fc8000f8efcff */
[----:B------:R-:W-:-:S09]  /*2220*/  UISETP.NE.AND UP0, UPT, UR4, 0x2, UPT ;  /* 0x000000020400788c */ /* 0x000fd2000bf05270 */
[----:B------:R-:W-:Y:S05]  /*2230*/  BRA.U UP0, `(.L_x_37) ;  /* 0x0000000100047547 */ /* 0x000fea000b800000 */
[----:B------:R-:W-:Y:S05]  /*2240*/  BPT.TRAP 0x1 ;  /* 0x000000040000795c */ /* 0x000fea0000300000 */
.L_x_37:
[----:B------:R-:W-:Y:S04]  /*2250*/  BSSY.RECONVERGENT B0, `(.L_x_38) ;  /* 0x0000003000007945 */ /* 0x000fe80003800200 */
[----:B------:R-:W-:Y:S05]  /*2260*/  @!P3 BRA `(.L_x_39) ;  /* 0x000000000004b947 */ /* 0x000fea0003800000 */
[----:B------:R-:W-:Y:S05]  /*2270*/  BPT.TRAP 0x1 ;  /* 0x000000040000795c */ /* 0x000fea0000300000 */
.L_x_39:
[----:B------:R-:W-:Y:S05]  /*2280*/  BSYNC.RECONVERGENT B0 ;  /* 0x0000000000007941 */ /* 0x000fea0003800200 */
.L_x_38:
        /* <DEDUP_REMOVED lines=14> */
[----:B------:R-:W-:Y:S02]  /*2370*/  USHF.L.U32 UR58, UR21, 0x7, URZ ;  /* 0x00000007153a7899 */ /* 0x000fe400080006ff */
[----:B------:R-:W-:Y:S02]  /*2380*/  UIADD3 UR32, UPT, UPT, UR22, UR32, URZ ;  /* 0x0000002016207290 */ /* 0x000fe4000fffe0ff */
[----:B------:R-:W-:-:S02]  /*2390*/  UIADD3 UR14, UP0, UPT, UR54, 0x180, URZ ;  /* 0x00000180360e7890 */ /* 0x000fc4000ff1e0ff */
[----:B------:R-:W-:Y:S02]  /*23a0*/  ULOP3.LUT UR57, UR6, 0xfefffff8, URZ, 0xc0, !UPT ;  /* 0xfefffff806397892 */ /* 0x000fe4000f8ec0ff */
[----:B------:R-:W-:Y:S02]  /*23b0*/  UIADD3.X UR5, UPT, UPT, URZ, UR55, URZ, UP1, !UPT ;  /* 0x00000037ff057290 */ /* 0x000fe40008ffe4ff */
[----:B------:R-:W-:Y:S02]  /*23c0*/  UIADD3 UR7, UPT, UPT, UR22, UR7, URZ ;  /* 0x0000000716077290 */ /* 0x000fe4000fffe0ff */
[----:B------:R-:W-:Y:S02]  /*23d0*/  UIADD3 UR56, UPT, UPT, UR32, 0x8400, URZ ;  /* 0x0000840020387890 */ /* 0x000fe4000fffe0ff */
[----:B------:R-:W-:Y:S02]  /*23e0*/  UPRMT UR16, URZ, 0x5410, UR30 ;  /* 0x00005410ff107896 */ /* 0x000fe4000800001e */
[----:B------:R-:W-:-:S02]  /*23f0*/  UIADD3 UR50, UPT, UPT, UR58, 0x20, URZ ;  /* 0x000000203a327890 */ /* 0x000fc4000fffe0ff */
[----:B------:R-:W-:Y:S02]  /*2400*/  UIADD3 UR48, UPT, UPT, UR32, 0xa400, URZ ;  /* 0x0000a40020307890 */ /* 0x000fe4000fffe0ff */
[----:B------:R-:W-:Y:S02]  /*2410*/  UIADD3 UR42, UPT, UPT, UR58, 0x40, URZ ;  /* 0x000000403a2a7890 */ /* 0x000fe4000fffe0ff */
[----:B------:R-:W-:Y:S02]  /*2420*/  UIADD3 UR40, UPT, UPT, UR32, 0xc400, URZ ;  /* 0x0000c40020287890 */ /* 0x000fe4000fffe0ff */
[----:B------:R-:W-:Y:S02]  /*2430*/  UIADD3 UR34, UPT, UPT, UR58, 0x60, URZ ;  /* 0x000000603a227890 */ /* 0x000fe4000fffe0ff */
[----:B------:R-:W-:Y:S02]  /*2440*/  UIADD3 UR32, UPT, UPT, UR32, 0xe400, URZ ;  /* 0x0000e40020207890 */ /* 0x000fe4000fffe0ff */
[----:B------:R-:W-:-:S02]  /*2450*/  UIADD3.X UR15, UPT, UPT, URZ, UR55, URZ, UP0, !UPT ;  /* 0x00000037ff0f7290 */ /* 0x000fc400087fe4ff */
[----:B------:R-:W-:Y:S02]  /*2460*/  UIADD3 UR24, UPT, UPT, UR7, 0x20400, URZ ;  /* 0x0002040007187890 */ /* 0x000fe4000fffe0ff */
        /* <DEDUP_REMOVED lines=26> */
[----:B------:R4:W-:Y:S01]  /*2610*/  UTMALDG.3D.MULTICAST.2CTA [UR32], [UR4], UR16, desc[UR46] ;  /* 0x00002e20040073b4 */ /* 0x0009e20008211810 */
[----:B------:R-:W-:Y:S01]  /*2620*/  UTMALDG.3D.2CTA [UR24], [UR14], desc[UR46] ;  /* 0x00002e180e0075b4 */ /* 0x000fe20008211000 */
[----:B------:R2:W-:Y:S01]  /*2630*/  UTMALDG.3D.2CTA [UR8], [UR14], desc[UR46] ;  /* 0x00002e080e0075b4 */ /* 0x0005e20008211000 */
[----:B----4-:R-:W-:-:S09]  /*2640*/  UIADD3 UR16, UPT, UPT, UR7, 0x24400, URZ ;  /* 0x0002440007107890 */ /* 0x010fd2000fffe0ff */
[----:B------:R4:W-:Y:S01]  /*2650*/  UTMALDG.3D.2CTA [UR16], [UR14], desc[UR46] ;  /* 0x00002e100e0075b4 */ /* 0x0009e20008211000 */
[----:B--2---:R-:W-:Y:S01]  /*2660*/  UIADD3 UR8, UPT, UPT, UR7, 0x26400, URZ ;  /* 0x0002640007087890 */ /* 0x004fe2000fffe0ff */
[----:B------:R-:W-:-:S08]  /*2670*/  UMOV UR10, UR34 ;  /* 0x00000022000a7c82 */ /* 0x000fd00008000000 */
[----:B------:R4:W-:Y:S02]  /*2680*/  UTMALDG.3D.2CTA [UR8], [UR14], desc[UR46] ;  /* 0x00002e080e0075b4 */ /* 0x0009e40008211000 */
[----:B----4-:R-:W-:Y:S01]  /*2690*/  NOP ;  /* 0x0000000000007918 */ /* 0x010fe20000000000 */
.L_x_41:
[----:B------:R-:W-:Y:S05]  /*26a0*/  BSYNC.RECONVERGENT B0 ;  /* 0x0000000000007941 */ /* 0x000fea0003800200 */
.L_x_40:
[----:B------:R-:W-:Y:S01]  /*26b0*/  UIADD3 UR21, UPT, UPT, UR21, 0x1, URZ ;  /* 0x0000000115157890 */ /* 0x000fe2000fffe0ff */
[----:B------:R-:W-:-:S03]  /*26c0*/  UMOV UR13, UR23 ;  /* 0x00000017000d7c82 */ /* 0x000fc60008000000 */
[----:B------:R-:W-:-:S09]  /*26d0*/  UISETP.NE.AND UP0, UPT, UR21, UR29, UPT ;  /* 0x0000001d1500728c */ /* 0x000fd2000bf05270 */
[----:B------:R-:W-:Y:S05]  /*26e0*/  BRA.U UP0, `(.L_x_42) ;  /* 0xfffffff900ac7547 */ /* 0x000fea000b83ffff */
.L_x_34:
[C---:B------:R-:W-:Y:S01]  /*26f0*/  LEA R3, R11.reuse, UR22, 0x3 ;  /* 0x000000160b037c11 */ /* 0x040fe2000f8e18ff */
[----:B------:R-:W-:Y:S01]  /*2700*/  NOP ;  /* 0x0000000000007918 */ /* 0x000fe20000000000 */
[----:B-1----:R-:W-:Y:S02]  /*2710*/  SHF.L.U32 R0, R10, 0x1f, RZ ;  /* 0x0000001f0a007819 */ /* 0x002fe400000006ff */
[----:B------:R-:W-:Y:S02]  /*2720*/  LEA R5, R11, UR22, 0x4 ;  /* 0x000000160b057c11 */ /* 0x000fe4000f8e20ff */
[----:B------:R-:W1:Y:S02]  /*2730*/  SYNCS.PHASECHK.TRANS64.TRYWAIT P0, [R3+URZ+0x80], R0 ;  /* 0x00008000030075a7 */ /* 0x000e6400080011ff */
[----:B-1----:R-:W-:Y:S05]  /*2740*/  @!P0 BRA `(.L_x_43) ;  /* 0x0000007400588947 */ /* 0x002fea0003800000 */
.L_x_155:
[----:B------:R-:W4:Y:S01]  /*2750*/  LDS.128 R4, [R5+0x110] ;  /* 0x0001100005047984 */ /* 0x000f220000000c00 */
[----:B------:R-:W-:Y:S01]  /*2760*/  UISETP.GE.AND UP0, UPT, UR39, 0x1, UPT ;  /* 0x000000012700788c */ /* 0x000fe2000bf06270 */
[----:B------:R-:W-:Y:S01]  /*2770*/  @!PT LDS RZ, [RZ] ;  /* 0x00000000fffff984 */ /* 0x000fe20000000800 */
[----:B------:R-:W-:Y:S01]  /*2780*/  @!PT LDS RZ, [RZ] ;  /* 0x00000000fffff984 */ /* 0x000fe20000000800 */
[----:B------:R-:W-:Y:S01]  /*2790*/  @!PT LDS RZ, [RZ] ;  /* 0x00000000fffff984 */ /* 0x000fe20000000800 */
[----:B------:R-:W-:Y:S01]  /*27a0*/  @!PT LDS RZ, [RZ] ;  /* 0x00000000fffff984 */ /* 0x000fe20000000800 */
[----:B------:R1:W-:Y:S06]  /*27b0*/  MEMBAR.ALL.CTA ;  /* 0x0000000000007992 */ /* 0x0003ec0000008000 */
[----:B-1----:R-:W1:Y:S01]  /*27c0*/  FENCE.VIEW.ASYNC.S ;  /* 0x00000000000073c6 */ /* 0x002e620000000000 */
[----:B----4-:R-:W-:-:S13]  /*27d0*/  LOP3.LUT P0, RZ, R6, 0x1, RZ, 0xc0, !PT ;  /* 0x0000000106ff7812 */ /* 0x010fda000780c0ff */
[----:B-1----:R-:W-:Y:S01]  /*27e0*/  VOTEU.ANY UP1, P0 ;  /* 0x0000000000ff7886 */ /* 0x002fe20000020100 */
[----:B------:R-:W-:-:S13]  /*27f0*/  PLOP3.LUT P0, PT, PT, PT, UP1, 0x80, 0x8 ;  /* 0x000000000008781c */ /* 0x000fda0003f0f018 */
[----:B------:R-:W-:Y:S02]  /*2800*/  @P0 LOP3.LUT R0, R5, 0xffff, RZ, 0xc0, !PT ;  /* 0x0000ffff05000812 */ /* 0x000fe400078ec0ff */
[----:B--2---:R-:W-:Y:S02]  /*2810*/  @P0 MOV R2, R4 ;  /* 0x0000000400020202 */ /* 0x004fe40000000f00 */
[----:B------:R-:W-:Y:S01]  /*2820*/  @P0 R2UR UR5, R0 ;  /* 0x00000000000502ca */ /* 0x000fe200000e0000 */
[----:B------:R-:W-:Y:S01]  /*2830*/  VIADD R0, R3, 0x90 ;  /* 0x0000009003007836 */ /* 0x000fe20000000000 */
[----:B------:R-:W-:Y:S02]  /*2840*/  @P0 SHF.R.U32.HI R4, RZ, 0x10, R5 ;  /* 0x00000010ff040819 */ /* 0x000fe40000011605 */
[----:B------:R-:W-:Y:S02]  /*2850*/  @P0 R2UR UR6, R2 ;  /* 0x00000000020602ca */ /* 0x000fe400000e0000 */
[----:B------:R-:W-:-:S02]  /*2860*/  PRMT R0, RZ, 0x654, R0 ;  /* 0x00000654ff007816 */ /* 0x000fc40000000000 */
[----:B------:R-:W-:Y:S02]  /*2870*/  @P0 R2UR UR4, R4 ;  /* 0x00000000040402ca */ /* 0x000fe400000e0000 */
[----:B------:R1:W-:Y:S03]  /*2880*/  SYNCS.ARRIVE.TRANS64.RED.A1T0 RZ, [R0+URZ], RZ ;  /* 0x000000ff00ff79a7 */ /* 0x0003e600081004ff */
[----:B------:R-:W-:-:S04]  /*2890*/  @UP1 UMOV UR45, UR5 ;  /* 0x00000005002d1c82 */ /* 0x000fc80008000000 */
[----:B------:R-:W-:-:S04]  /*28a0*/  @UP1 UMOV UR53, UR6 ;  /* 0x0000000600351c82 */ /* 0x000fc80008000000 */
[----:B------:R-:W-:Y:S01]  /*28b0*/  @UP1 UMOV UR60, UR4 ;  /* 0x00000004003c1c82 */ /* 0x000fe20008000000 */
[----:B------:R-:W-:Y:S05]  /*28c0*/  BRA.U !UP0, `(.L_x_44) ;  /* 0x0000000108d47547 */ /* 0x000fea000b800000 */
[----:B------:R-:W2:Y:S01]  /*28d0*/  LDCU.128 UR12, c[0x0][0xb10] ;  /* 0x00016200ff0c77ac */ /* 0x000ea20008000c00 */
[----:B------:R-:W4:Y:S01]  /*28e0*/  LDCU UR21, c[0x0][0xb20] ;  /* 0x00016400ff1577ac */ /* 0x000f220008000800 */
[----:B------:R-:W3:Y:S01]  /*28f0*/  LDCU UR20, c[0x0][0xb0c] ;  /* 0x00016180ff1477ac */ /* 0x000ee20008000800 */
[----:B------:R-:W1:Y:S01]  /*2900*/  LDCU.64 UR8, c[0x0][0xb28] ;  /* 0x00016500ff0877ac */ /* 0x000e620008000a00 */
[----:B------:R-:W-:Y:S02]  /*2910*/  UISETP.NE.AND UP3, UPT, UR39, 0x1, UPT ;  /* 0x000000012700788c */ /* 0x000fe4000bf65270 */
[----:B--2---:R-:W-:Y:S02]  /*2920*/  UIMAD.WIDE.U32 UR6, UR62, UR15, URZ ;  /* 0x0000000f3e0672a5 */ /* 0x004fe4000f8e00ff */
[----:B------:R-:W-:Y:S02]  /*2930*/  UIMAD.WIDE.U32 UR4, UR63, UR12, URZ ;  /* 0x0000000c3f0472a5 */ /* 0x000fe4000f8e00ff */
[----:B------:R-:W-:-:S02]  /*2940*/  UISETP.NE.AND UP0, UPT, UR14, 0x1, UPT ;  /* 0x000000010e00788c */ /* 0x000fc4000bf05270 */
[----:B------:R-:W-:Y:S01]  /*2950*/  UIMAD.WIDE.U32 UR18, UR45, UR15, URZ ;  /* 0x0000000f2d1272a5 */ /* 0x000fe2000f8e00ff */
[----:B------:R-:W-:Y:S02]  /*2960*/  UMOV UR6, UR7 ;  /* 0x0000000700067c82 */ /* 0x000fe40008000000 */
[----:B------:R-:W-:Y:S01]  /*2970*/  UMOV UR4, UR5 ;  /* 0x0000000500047c82 */ /* 0x000fe20008000000 */
[----:B----4-:R-:W-:Y:S02]  /*2980*/  USHF.R.U32.HI UR6, URZ, UR21, UR6 ;  /* 0x00000015ff067299 */ /* 0x010fe40008011606 */
[----:B---3--:R-:W-:Y:S02]  /*2990*/  UISETP.NE.AND UP2, UPT, UR20, 0x1, UPT ;  /* 0x000000011400788c */ /* 0x008fe4000bf45270 */
[----:B------:R-:W-:Y:S02]  /*29a0*/  USHF.R.U32.HI UR4, URZ, UR13, UR4 ;  /* 0x0000000dff047299 */ /* 0x000fe40008011604 */
[----:B------:R-:W-:-:S02]  /*29b0*/  USEL UR5, UR62, UR6, !UP0 ;  /* 0x000000063e057287 */ /* 0x000fc4000c000000 */
[----:B------:R-:W-:Y:S02]  /*29c0*/  USEL UR6, UR63, UR4, !UP2 ;  /* 0x000000043f067287 */ /* 0x000fe4000d000000 */
[----:B-1----:R-:W-:Y:S01]  /*29d0*/  UIMAD.WIDE.U32 UR10, UR5, UR8, URZ ;  /* 0x00000008050a72a5 */ /* 0x002fe2000f8e00ff */
[----:B------:R-:W-:Y:S01]  /*29e0*/  UMOV UR4, UR19 ;  /* 0x0000001300047c82 */ /* 0x000fe20008000000 */
[----:B------:R-:W-:Y:S02]  /*29f0*/  UIMAD.WIDE.U32 UR16, UR53, UR12, URZ ;  /* 0x0000000c351072a5 */ /* 0x000fe4000f8e00ff */
[----:B------:R-:W-:-:S03]  /*2a00*/  UIMAD.WIDE.U32 UR18, UR6, UR8, URZ ;  /* 0x00000008061272a5 */ /* 0x000fc6000f8e00ff */
[----:B------:R-:W-:Y:S01]  /*2a10*/  UMOV UR10, UR11 ;  /* 0x0000000b000a7c82 */ /* 0x000fe20008000000 */
[----:B------:R-:W-:Y:S02]  /*2a20*/  USHF.R.U32.HI UR4, URZ, UR21, UR4 ;  /* 0x00000015ff047299 */ /* 0x000fe40008011604 */
[----:B------:R-:W-:Y:S01]  /*2a30*/  @UP3 USHF.R.U32.HI UR5, URZ, UR9, UR10 ;  /* 0x00000009ff053299 */ /* 0x000fe2000801160a */
[----:B------:R-:W-:Y:S01]  /*2a40*/  UMOV UR16, UR17 ;  /* 0x0000001100107c82 */ /* 0x000fe20008000000 */
[----:B------:R-:W-:Y:S01]  /*2a50*/  UMOV UR18, UR19 ;  /* 0x0000001300127c82 */ /* 0x000fe20008000000 */
[----:B------:R-:W-:Y:S02]  /*2a60*/  USHF.R.U32.HI UR13, URZ, UR13, UR16 ;  /* 0x0000000dff0d7299 */ /* 0x000fe40008011610 */
[----:B------:R-:W-:Y:S02]  /*2a70*/  USEL UR4, UR45, UR4, !UP0 ;  /* 0x000000042d047287 */ /* 0x000fe4000c000000 */
[----:B------:R-:W-:-:S02]  /*2a80*/  @UP3 USHF.R.U32.HI UR6, URZ, UR9, UR18 ;  /* 0x00000009ff063299 */ /* 0x000fc40008011612 */
[----:B------:R-:W-:Y:S02]  /*2a90*/  UIMAD UR7, UR39, UR5, URZ ;  /* 0x00000005270772a4 */ /* 0x000fe4000f8e02ff */
[----:B------:R-:W-:Y:S02]  /*2aa0*/  USEL UR5, UR53, UR13, !UP2 ;  /* 0x0000000d35057287 */ /* 0x000fe4000d000000 */
[----:B------:R-:W-:Y:S02]  /*2ab0*/  UIMAD UR10, UR39, UR6, URZ ;  /* 0x00000006270a72a4 */ /* 0x000fe4000f8e02ff */
[----:B------:R-:W-:Y:S02]  /*2ac0*/  UISETP.GE.AND UP0, UPT, UR4, UR7, UPT ;  /* 0x000000070400728c */ /* 0x000fe4000bf06270 */
[----:B------:R-:W-:Y:S02]  /*2ad0*/  UIMAD.WIDE.U32 UR12, UR4, UR8, URZ ;  /* 0x00000008040c72a5 */ /* 0x000fe4000f8e00ff */
[----:B------:R-:W-:-:S02]  /*2ae0*/  UISETP.GE.OR UP0, UPT, UR5, UR10, UP0 ;  /* 0x0000000a0500728c */ /* 0x000fc40008706670 */
        /* <DEDUP_REMOVED lines=19> */
.L_x_44:
[----:B------:R-:W2:Y:S02]  /*2c20*/  LDCU UR4, c[0x0][0xb30] ;  /* 0x00016600ff0477ac */ /* 0x000ea40008000800 */
[----:B--2---:R-:W-:-:S09]  /*2c30*/  UISETP.NE.AND UP0, UPT, UR4, 0x1, UPT ;  /* 0x000000010400788c */ /* 0x004fd2000bf05270 */
[----:B------:R-:W-:Y:S05]  /*2c40*/  BRA.U UP0, `(.L_x_45) ;  /* 0x0000000100447547 */ /* 0x000fea000b800000 */
[----:B------:R-:W2:Y:S01]  /*2c50*/  LDCU.128 UR8, c[0x0][0xb10] ;  /* 0x00016200ff0877ac */ /* 0x000ea20008000c00 */
[----:B------:R-:W4:Y:S01]  /*2c60*/  LDCU UR12, c[0x0][0xb0c] ;  /* 0x00016180ff0c77ac */ /* 0x000f220008000800 */
[----:B------:R-:W1:Y:S01]  /*2c70*/  LDCU UR13, c[0x0][0xb20] ;  /* 0x00016400ff0d77ac */ /* 0x000e620008000800 */
[----:B--2---:R-:W-:Y:S02]  /*2c80*/  UIMAD.WIDE.U32 UR6, UR53, UR8, URZ ;  /* 0x00000008350672a5 */ /* 0x004fe4000f8e00ff */
[----:B------:R-:W-:Y:S02]  /*2c90*/  UIMAD.WIDE.U32 UR4, UR45, UR11, URZ ;  /* 0x0000000b2d0472a5 */ /* 0x000fe4000f8e00ff */
[----:B----4-:R-:W-:Y:S02]  /*2ca0*/  UISETP.NE.AND UP2, UPT, UR12, 0x1, UPT ;  /* 0x000000010c00788c */ /* 0x010fe4000bf45270 */
[----:B------:R-:W-:Y:S01]  /*2cb0*/  UISETP.NE.AND UP0, UPT, UR10, 0x1, UPT ;  /* 0x000000010a00788c */ /* 0x000fe2000bf05270 */
[----:B------:R-:W-:-:S02]  /*2cc0*/  UMOV UR6, UR7 ;  /* 0x0000000700067c82 */ /* 0x000fc40008000000 */
[----:B------:R-:W-:Y:S01]  /*2cd0*/  UMOV UR4, UR5 ;  /* 0x0000000500047c82 */ /* 0x000fe20008000000 */
[----:B------:R-:W-:Y:S02]  /*2ce0*/  USHF.R.U32.HI UR6, URZ, UR9, UR6 ;  /* 0x00000009ff067299 */ /* 0x000fe40008011606 */
[----:B-1----:R-:W-:Y:S02]  /*2cf0*/  USHF.R.U32.HI UR4, URZ, UR13, UR4 ;  /* 0x0000000dff047299 */ /* 0x002fe40008011604 */
[----:B------:R-:W-:Y:S02]  /*2d00*/  USEL UR5, UR53, UR6, !UP2 ;  /* 0x0000000635057287 */ /* 0x000fe4000d000000 */
[----:B------:R-:W-:-:S04]  /*2d10*/  USEL UR4, UR45, UR4, !UP0 ;  /* 0x000000042d047287 */ /* 0x000fc8000c000000 */
[----:B------:R-:W-:Y:S02]  /*2d20*/  UIADD3 UR6, UPT, UPT, UR5, -UR4, URZ ;  /* 0x8000000405067290 */ /* 0x000fe4000fffe0ff */
[----:B------:R-:W-:Y:S02]  /*2d30*/  UIADD3 UR4, UPT, UPT, -UR5, UR4, URZ ;  /* 0x0000000405047290 */ /* 0x000fe4000fffe1ff */
[----:B------:R-:W-:Y:S02]  /*2d40*/  UIMAD UR45, UR6, UR10, UR45 ;  /* 0x0000000a062d72a4 */ /* 0x000fe4000f8e022d */
[----:B------:R-:W-:-:S12]  /*2d50*/  UIMAD UR53, UR4, UR12, UR53 ;  /* 0x0000000c043572a4 */ /* 0x000fd8000f8e0235 */
.L_x_45:
[----:B------:R-:W-:Y:S01]  /*2d60*/  VIADD R11, R11, 0x1 ;  /* 0x000000010b0b7836 */ /* 0x000fe20000000000 */
[----:B------:R-:W-:Y:S02]  /*2d70*/  R2UR UR5, R59 ;  /* 0x000000003b0572ca */ /* 0x000fe400000e0000 */
[----:B------:R-:W-:Y:S02]  /*2d80*/  R2UR UR4, R58 ;  /* 0x000000003a0472ca */ /* 0x000fe400000e0000 */
[C---:B------:R-:W-:Y:S02]  /*2d90*/  ISETP.NE.AND P0, PT, R11.reuse, 0x2, PT ;  /* 0x000000020b00780c */ /* 0x040fe40003f05270 */
[----:B------:R-:W-:Y:S02]  /*2da0*/  PLOP3.LUT P2, PT, PT, PT, PT, 0x80, 0x8 ;  /* 0x000000000008781c */ /* 0x000fe40003f4f070 */
[----:B------:R-:W-:Y:S02]  /*2db0*/  SEL R3, RZ, 0x1, P0 ;  /* 0x00000001ff037807 */ /* 0x000fe40000000000 */
[----:B------:R-:W-:-:S02]  /*2dc0*/  SEL R11, R11, RZ, P0 ;  /* 0x000000ff0b0b7207 */ /* 0x000fc40000000000 */
[----:B------:R-:W-:Y:S01]  /*2dd0*/  LOP3.LUT R10, R10, R3, RZ, 0x3c, !PT ;  /* 0x000000030a0a7212 */ /* 0x000fe200078e3cff */
[----:B------:R-:W-:Y:S02]  /*2de0*/  UIADD3 UR20, UPT, UPT, UR53, UR5, URZ ;  /* 0x0000000535147290 */ /* 0x000fe4000fffe0ff */
[----:B------:R-:W-:Y:S01]  /*2df0*/  UIADD3 UR27, UPT, UPT, UR45, UR4, URZ ;  /* 0x000000042d1b7290 */ /* 0x000fe2000fffe0ff */
[----:B------:R-:W-:Y:S11]  /*2e00*/  BRA.U UP1, `(.L_x_46) ;  /* 0xffffffe901ec7547 */ /* 0x000ff6000b83ffff */
[----:B------:R-:W-:Y:S01]  /*2e10*/  UIADD3 UR22, UPT, UPT, UR22, 0x18, URZ ;  /* 0x0000001816167890 */ /* 0x000fe2000fffe0ff */
[----:B------:R-:W-:-:S03]  /*2e20*/  SHF.L.U32 R3, R12, 0x1f, RZ ;  /* 0x0000001f0c037819 */ /* 0x000fc600000006ff */
[----:B------:R-:W-:-:S09]  /*2e30*/  ULEA UR4, UR23, UR22, 0x3 ;  /* 0x0000001617047291 */ /* 0x000fd2000f8e18ff */
[----:B------:R-:W2:Y:S02]  /*2e40*/  SYNCS.PHASECHK.TRANS64.TRYWAIT P0, [UR4], R3 ;  /* 0x00000003ff0075a7 */ /* 0x000ea40008001104 */
[----:B--2---:R-:W-:Y:S05]  /*2e50*/  @!P0 BRA `(.L_x_47) ;  /* 0x0000006c00a88947 */ /* 0x004fea0003800000 */
.L_x_157:
[----:B------:R-:W-:-:S04]  /*2e60*/  UIADD3 UR4, UPT, UPT, UR23, 0x1, URZ ;  /* 0x0000000117047890 */ /* 0x000fc8000fffe0ff */
[----:B------:R-:W-:-:S04]  /*2e70*/  UISETP.NE.AND UP0, UPT, UR4, 0x3, UPT ;  /* 0x000000030400788c */ /* 0x000fc8000bf05270 */
[----:B------:R-:W-:Y:S02]  /*2e80*/  USEL UR6, URZ, 0x1, UP0 ;  /* 0x00000001ff067887 */ /* 0x000fe40008000000 */
[----:B------:R-:W-:-:S04]  /*2e90*/  USEL UR4, UR4, URZ, UP0 ;  /* 0x000000ff04047287 */ /* 0x000fc80008000000 */
[----:B------:R-:W-:Y:S01]  /*2ea0*/  ULEA UR5, UR4, UR22, 0x3 ;  /* 0x0000001604057291 */ /* 0x000fe2000f8e18ff */
[----:B------:R-:W-:-:S04]  /*2eb0*/  LOP3.LUT R12, R12, UR6, RZ, 0x3c, !PT ;  /* 0x000000060c0c7c12 */ /* 0x000fc8000f8e3cff */
[----:B-1----:R-:W-:-:S04]  /*2ec0*/  SHF.L.U32 R3, R12, 0x1f, RZ ;  /* 0x0000001f0c037819 */ /* 0x002fc800000006ff */
[----:B------:R-:W1:Y:S02]  /*2ed0*/  SYNCS.PHASECHK.TRANS64.TRYWAIT P0, [UR5], R3 ;  /* 0x00000003ff0075a7 */ /* 0x000e640008001105 */
[----:B-1----:R-:W-:Y:S05]  /*2ee0*/  @!P0 BRA `(.L_x_48) ;  /* 0x0000006c009c8947 */ /* 0x002fea0003800000 */
.L_x_159:
[----:B------:R-:W-:-:S04]  /*2ef0*/  UIADD3 UR4, UPT, UPT, UR4, 0x1, URZ ;  /* 0x0000000104047890 */ /* 0x000fc8000fffe0ff */
[----:B------:R-:W-:-:S04]  /*2f00*/  UISETP.NE.AND UP0, UPT, UR4, 0x3, UPT ;  /* 0x000000030400788c */ /* 0x000fc8000bf05270 */
[----:B------:R-:W-:Y:S02]  /*2f10*/  USEL UR5, URZ, 0x1, UP0 ;  /* 0x00000001ff057887 */ /* 0x000fe40008000000 */
[----:B------:R-:W-:-:S04]  /*2f20*/  USEL UR4, UR4, URZ, UP0 ;  /* 0x000000ff04047287 */ /* 0x000fc80008000000 */
[----:B------:R-:W-:Y:S01]  /*2f30*/  ULEA UR4, UR4, UR22, 0x3 ;  /* 0x0000001604047291 */ /* 0x000fe2000f8e18ff */
[----:B-1----:R-:W-:-:S04]  /*2f40*/  LOP3.LUT R3, R12, UR5, RZ, 0x3c, !PT ;  /* 0x000000050c037c12 */ /* 0x002fc8000f8e3cff */
[----:B------:R-:W-:Y:S01]  /*2f50*/  SHF.L.U32 R3, R3, 0x1f, RZ ;  /* 0x0000001f03037819 */ /* 0x000fe200000006ff */
[----:B------:R-:W-:-:S07]  /*2f60*/  IMAD.U32 R0, RZ, RZ, UR4 ;  /* 0x00000004ff007e24 */ /* 0x000fce000f8e00ff */
.L_x_49:
[----:B-1----:R1:W2:Y:S02]  /*2f70*/  SYNCS.PHASECHK.TRANS64.TRYWAIT P0, [R0+URZ], R3 ;  /* 0x00000003000075a7 */ /* 0x0022a400080011ff */
[----:B--2---:R-:W-:Y:S05]  /*2f80*/  @!P0 NANOSLEEP.SYNCS 0x989680 ;  /* 0x009896800000895d */ /* 0x004fea0003900000 */
[----:B------:R-:W2:Y:S02]  /*2f90*/  @!P0 SYNCS.PHASECHK.TRANS64 P0, [R0+URZ], R3 ;  /* 0x00000003000085a7 */ /* 0x000ea400080010ff */
[----:B--2---:R-:W-:Y:S05]  /*2fa0*/  @P0 EXIT ;  /* 0x000000000000094d */ /* 0x004fea0003800000 */
[----:B------:R-:W-:Y:S05]  /*2fb0*/  BRA `(.L_x_49) ;  /* 0xfffffffc00ec7947 */ /* 0x000fea000383ffff */
.L_x_22:
[----:B------:R-:W-:-:S04]  /*2fc0*/  UISETP.NE.AND UP0, UPT, UR61, URZ, UPT ;  /* 0x000000ff3d00728c */ /* 0x000fc8000bf05270 */
[----:B------:R-:W-:-:S09]  /*2fd0*/  UISETP.NE.OR UP0, UPT, UR21, 0x1, UP0 ;  /* 0x000000011500788c */ /* 0x000fd20008705670 */
[----:B------:R-:W-:Y:S05]  /*2fe0*/  BRA.U UP0, `(.L_x_50) ;  /* 0x00000005004c7547 */ /* 0x000fea000b800000 */
[----:B------:R-:W-:Y:S01]  /*2ff0*/  HFMA2 R3, -RZ, RZ, 0, 0 ;  /* 0x00000000ff037431 */ /* 0x000fe200000001ff */
[----:B------:R-:W-:Y:S01]  /*3000*/  ISETP.GE.U32.AND P2, PT, R5, 0x4, PT ;  /* 0x000000040500780c */ /* 0x000fe20003f46070 */
[----:B------:R-:W-:Y:S01]  /*3010*/  IMAD.MOV.U32 R12, RZ, RZ, 0x1 ;  /* 0x00000001ff0c7424 */ /* 0x000fe200078e00ff */
[----:B------:R-:W-:Y:S01]  /*3020*/  CS2R R6, SRZ ;  /* 0x0000000000067805 */ /* 0x000fe2000001ff00 */
[----:B------:R-:W-:Y:S01]  /*3030*/  IMAD.MOV.U32 R4, RZ, RZ, RZ ;  /* 0x000000ffff047224 */ /* 0x000fe200078e00ff */
[----:B------:R-:W-:Y:S01]  /*3040*/  UMOV UR6, 0x400 ;  /* 0x0000040000067882 */ /* 0x000fe20000000000 */
[----:B------:R-:W-:Y:S01]  /*3050*/  UMOV UR5, URZ ;  /* 0x000000ff00057c82 */ /* 0x000fe20008000000 */
[----:B------:R-:W-:-:S12]  /*3060*/  ULEA UR6, UR61, UR6, 0x18 ;  /* 0x000000063d067291 */ /* 0x000fd8000f8ec0ff */
.L_x_54:
[----:B------:R-:W-:Y:S02]  /*3070*/  LEA R0, R3, UR6, 0x3 ;  /* 0x0000000603007c11 */ /* 0x000fe4000f8e18ff */
[----:B------:R-:W-:-:S03]  /*3080*/  SHF.L.U32 R9, R4, 0x1f, RZ ;  /* 0x0000001f04097819 */ /* 0x000fc600000006ff */
[----:B------:R-:W-:Y:S01]  /*3090*/  VIADD R8, R0, 0xf0 ;  /* 0x000000f000087836 */ /* 0x000fe20000000000 */
[----:B------:R-:W1:Y:S02]  /*30a0*/  SYNCS.PHASECHK.TRANS64.TRYWAIT P0, [R0+URZ+0xe0], R9 ;  /* 0x0000e009000075a7 */ /* 0x000e6400080011ff */
[----:B-1----:R-:W-:Y:S05]  /*30b0*/  @!P0 BRA `(.L_x_51) ;  /* 0x0000006c00408947 */ /* 0x002fea0003800000 */
.L_x_160:
[----:B------:R-:W-:Y:S01]  /*30c0*/  ULEA UR4, UR5, UR6, 0x3 ;  /* 0x0000000605047291 */ /* 0x000fe2000f8e18ff */
[----:B------:R-:W-:Y:S01]  /*30d0*/  PRMT R8, RZ, 0x654, R8 ;  /* 0x00000654ff087816 */ /* 0x000fe20000000008 */
[----:B-1----:R-:W-:Y:S01]  /*30e0*/  @!P2 IMAD.MOV.U32 R9, RZ, RZ, 0x10 ;  /* 0x00000010ff09a424 */ /* 0x002fe200078e00ff */
[----:B------:R-:W-:Y:S01]  /*30f0*/  SHF.L.U32 R11, R12, 0x1f, RZ ;  /* 0x0000001f0c0b7819 */ /* 0x000fe200000006ff */
[----:B------:R-:W-:Y:S01]  /*3100*/  UIADD3 UR7, UPT, UPT, UR4, 0x80, URZ ;  /* 0x0000008004077890 */ /* 0x000fe2000fffe0ff */
[----:B------:R1:W-:Y:S05]  /*3110*/  SYNCS.ARRIVE.TRANS64.RED.A1T0 RZ, [R8+URZ], RZ ;  /* 0x000000ff08ff79a7 */ /* 0x0003ea00081004ff */
[----:B------:R-:W-:Y:S01]  /*3120*/  IMAD.U32 R0, RZ, RZ, UR7 ;  /* 0x00000007ff007e24 */ /* 0x000fe2000f8e00ff */
[----:B------:R-:W2:Y:S04]  /*3130*/  SYNCS.PHASECHK.TRANS64.TRYWAIT P0, [UR4+0x90], R11 ;  /* 0x0000900bff0075a7 */ /* 0x000ea80008001104 */
[----:B------:R-:W-:Y:S01]  /*3140*/  PRMT R13, R5, 0x654, R0 ;  /* 0x00000654050d7816 */ /* 0x000fe20000000000 */
[----:B-12---:R-:W-:Y:S06]  /*3150*/  @!P0 BRA `(.L_x_52) ;  /* 0x0000006c002c8947 */ /* 0x006fec0003800000 */
.L_x_162:
[----:B------:R-:W-:Y:S01]  /*3160*/  ULEA UR8, UR5, UR6, 0x4 ;  /* 0x0000000605087291 */ /* 0x000fe2000f8e20ff */
[----:B------:R-:W-:Y:S01]  /*3170*/  SEL R2, R13, R2, !P2 ;  /* 0x000000020d027207 */ /* 0x000fe20005000000 */
[----:B------:R-:W-:Y:S01]  /*3180*/  UIADD3 UR9, UPT, UPT, UR4, 0x80, URZ ;  /* 0x0000008004097890 */ /* 0x000fe2000fffe0ff */
[----:B-1----:R-:W-:Y:S01]  /*3190*/  LEA R0, R7, UR6, 0x3 ;  /* 0x0000000607007c11 */ /* 0x002fe2000f8e18ff */
[----:B------:R-:W-:Y:S01]  /*31a0*/  UIADD3 UR8, UPT, UPT, UR8, 0x110, URZ ;  /* 0x0000011008087890 */ /* 0x000fe2000fffe0ff */
[----:B------:R1:W-:Y:S01]  /*31b0*/  @!P2 SYNCS.ARRIVE.TRANS64.RED RZ, [R2+URZ], R9 ;  /* 0x0000000902ffa9a7 */ /* 0x0003e200080004ff */
[----:B------:R-:W-:Y:S01]  /*31c0*/  UIADD3 UR4, UPT, UPT, UR5, 0x1, URZ ;  /* 0x0000000105047890 */ /* 0x000fe2000fffe0ff */
[----:B------:R-:W-:-:S03]  /*31d0*/  VIADD R3, R3, 0x1 ;  /* 0x0000000103037836 */ /* 0x000fc60000000000 */
[----:B------:R-:W-:Y:S02]  /*31e0*/  UISETP.NE.AND UP0, UPT, UR4, 0x2, UPT ;  /* 0x000000020400788c */ /* 0x000fe4000bf05270 */
[----:B------:R-:W-:Y:S01]  /*31f0*/  ISETP.NE.AND P0, PT, R3, 0x2, PT ;  /* 0x000000020300780c */ /* 0x000fe20003f05270 */
[----:B------:R-:W-:Y:S06]  /*3200*/  UGETNEXTWORKID.BROADCAST [UR8], [UR9] ;  /* 0x00000000080073ca */ /* 0x000fec0008000100 */
[----:B------:R-:W-:Y:S02]  /*3210*/  USEL UR7, URZ, 0x1, UP0 ;  /* 0x00000001ff077887 */ /* 0x000fe40008000000 */
[----:B------:R-:W-:-:S04]  /*3220*/  USEL UR5, UR4, URZ, UP0 ;  /* 0x000000ff04057287 */ /* 0x000fc80008000000 */
[----:B------:R-:W-:Y:S02]  /*3230*/  LOP3.LUT R12, R12, UR7, RZ, 0x3c, !PT ;  /* 0x000000070c0c7c12 */ /* 0x000fe4000f8e3cff */
[----:B-1----:R-:W-:-:S04]  /*3240*/  SHF.L.U32 R9, R6, 0x1f, RZ ;  /* 0x0000001f06097819 */ /* 0x002fc800000006ff */
[----:B------:R-:W1:Y:S02]  /*3250*/  SYNCS.PHASECHK.TRANS64.TRYWAIT P1, [R0+URZ+0x80], R9 ;  /* 0x00008009000075a7 */ /* 0x000e6400080211ff */
[----:B-1----:R-:W-:Y:S05]  /*3260*/  @!P1 BRA `(.L_x_53) ;  /* 0x0000006c00009947 */ /* 0x002fea0003800000 */
.L_x_163:
[C---:B------:R-:W-:Y:S01]  /*3270*/  LEA R8, R7.reuse, UR6, 0x4 ;  /* 0x0000000607087c11 */ /* 0x040fe2000f8e20ff */
[----:B------:R-:W-:Y:S01]  /*3280*/  VIADD R7, R7, 0x1 ;  /* 0x0000000107077836 */ /* 0x000fe20000000000 */
[----:B------:R-:W-:Y:S01]  /*3290*/  SEL R3, R3, RZ, P0 ;  /* 0x000000ff03037207 */ /* 0x000fe20000000000 */
[----:B-1----:R-:W-:-:S03]  /*32a0*/  VIADD R0, R0, 0x90 ;  /* 0x0000009000007836 */ /* 0x002fc60000000000 */
[----:B------:R-:W1:Y:S01]  /*32b0*/  LDS.128 R8, [R8+0x110] ;  /* 0x0001100008087984 */ /* 0x000e620000000c00 */
[C---:B------:R-:W-:Y:S02]  /*32c0*/  ISETP.NE.AND P1, PT, R7.reuse, 0x2, PT ;  /* 0x000000020700780c */ /* 0x040fe40003f25270 */
[----:B------:R-:W-:Y:S01]  /*32d0*/  PRMT R0, RZ, 0x654, R0 ;  /* 0x00000654ff007816 */ /* 0x000fe20000000000 */
[----:B------:R-:W-:Y:S01]  /*32e0*/  @!PT LDS RZ, [RZ] ;  /* 0x00000000fffff984 */ /* 0x000fe20000000800 */
[----:B------:R-:W-:Y:S01]  /*32f0*/  @!PT LDS RZ, [RZ] ;  /* 0x00000000fffff984 */ /* 0x000fe20000000800 */
[----:B------:R-:W-:Y:S01]  /*3300*/  @!PT LDS RZ, [RZ] ;  /* 0x00000000fffff984 */ /* 0x000fe20000000800 */
[----:B------:R-:W-:Y:S01]  /*3310*/  @!PT LDS RZ, [RZ] ;  /* 0x00000000fffff984 */ /* 0x000fe20000000800 */
[----:B------:R2:W-:Y:S06]  /*3320*/  MEMBAR.ALL.CTA ;  /* 0x0000000000007992 */ /* 0x0005ec0000008000 */
[----:B--2---:R-:W2:Y:S01]  /*3330*/  FENCE.VIEW.ASYNC.S ;  /* 0x00000000000073c6 */ /* 0x004ea20000000000 */
[----:B------:R-:W-:Y:S01]  /*3340*/  SEL R7, R7, RZ, P1 ;  /* 0x000000ff07077207 */ /* 0x000fe20000800000 */
[----:B--2---:R2:W-:Y:S01]  /*3350*/  SYNCS.ARRIVE.TRANS64.RED.A1T0 RZ, [R0+URZ], RZ ;  /* 0x000000ff00ff79a7 */ /* 0x0045e200081004ff */
[----:B-1----:R-:W-:-:S02]  /*3360*/  LOP3.LUT P3, RZ, R10, 0x1, RZ, 0xc0, !PT ;  /* 0x000000010aff7812 */ /* 0x002fc4000786c0ff */
[----:B------:R-:W-:Y:S02]  /*3370*/  SEL R9, RZ, 0x1, P0 ;  /* 0x00000001ff097807 */ /* 0x000fe40000000000 */
[----:B------:R-:W-:Y:S02]  /*3380*/  SEL R11, RZ, 0x1, P1 ;  /* 0x00000001ff0b7807 */ /* 0x000fe40000800000 */
[----:B------:R-:W-:Y:S02]  /*3390*/  LOP3.LUT R4, R4, R9, RZ, 0x3c, !PT ;  /* 0x0000000904047212 */ /* 0x000fe400078e3cff */
[----:B------:R-:W-:-:S05]  /*33a0*/  LOP3.LUT R6, R6, R11, RZ, 0x3c, !PT ;  /* 0x0000000b06067212 */ /* 0x000fca00078e3cff */
[----:B--2---:R-:W-:Y:S05]  /*33b0*/  @P3 BRA `(.L_x_54) ;  /* 0xfffffffc002c3947 */ /* 0x004fea000383ffff */
[----:B------:R-:W-:Y:S01]  /*33c0*/  ULEA UR4, UR5, UR6, 0x3 ;  /* 0x0000000605047291 */ /* 0x000fe2000f8e18ff */
[----:B------:R-:W-:-:S08]  /*33d0*/  SHF.L.U32 R3, R12, 0x1f, RZ ;  /* 0x0000001f0c037819 */ /* 0x000fd000000006ff */
[----:B------:R-:W1:Y:S02]  /*33e0*/  SYNCS.PHASECHK.TRANS64 P0, [UR4+0x90], R3 ;  /* 0x00009003ff0075a7 */ /* 0x000e640008001004 */
[----:B-1----:R-:W-:Y:S05]  /*33f0*/  @P0 BRA `(.L_x_55) ;  /* 0x0000000000080947 */ /* 0x002fea0003800000 */
[----:B------:R-:W1:Y:S02]  /*3400*/  SYNCS.PHASECHK.TRANS64.TRYWAIT P0, [UR4+0x90], R3 ;  /* 0x00009003ff0075a7 */ /* 0x000e640008001104 */
[----:B-1----:R-:W-:Y:S05]  /*3410*/  @!P0 BRA `(.L_x_56) ;  /* 0x0000006800a88947 */ /* 0x002fea0003800000 */
.L_x_55:
[----:B------:R-:W-:-:S04]  /*3420*/  UIADD3 UR7, UPT, UPT, UR5, 0x1, URZ ;  /* 0x0000000105077890 */ /* 0x000fc8000fffe0ff */
[----:B------:R-:W-:-:S04]  /*3430*/  UISETP.NE.AND UP0, UPT, UR7, 0x2, UPT ;  /* 0x000000020700788c */ /* 0x000fc8000bf05270 */
[----:B------:R-:W-:Y:S02]  /*3440*/  USEL UR8, URZ, 0x1, UP0 ;  /* 0x00000001ff087887 */ /* 0x000fe40008000000 */
[----:B------:R-:W-:-:S04]  /*3450*/  USEL UR7, UR7, URZ, UP0 ;  /* 0x000000ff07077287 */ /* 0x000fc80008000000 */
[----:B------:R-:W-:Y:S01]  /*3460*/  ULEA UR7, UR7, UR6, 0x3 ;  /* 0x0000000607077291 */ /* 0x000fe2000f8e18ff */
[----:B-1----:R-:W-:-:S04]  /*3470*/  LOP3.LUT R3, R12, UR8, RZ, 0x3c, !PT ;  /* 0x000000080c037c12 */ /* 0x002fc8000f8e3cff */
[----:B------:R-:W-:-:S04]  /*3480*/  SHF.L.U32 R0, R3, 0x1f, RZ ;  /* 0x0000001f03007819 */ /* 0x000fc800000006ff */
[----:B------:R-:W1:Y:S02]  /*3490*/  SYNCS.PHASECHK.TRANS64 P0, [UR7+0x90], R0 ;  /* 0x00009000ff0075a7 */ /* 0x000e640008001007 */
[----:B-1----:R-:W-:Y:S05]  /*34a0*/  @P0 EXIT ;  /* 0x000000000000094d */ /* 0x002fea0003800000 */
[----:B------:R-:W-:Y:S02]  /*34b0*/  SHF.L.U32 R3, R3, 0x1f, RZ ;  /* 0x0000001f03037819 */ /* 0x000fe400000006ff */
[----:B------:R-:W-:-:S07]  /*34c0*/  MOV R0, UR7 ;  /* 0x0000000700007c02 */ /* 0x000fce0008000f00 */
.L_x_57:
[----:B-1----:R1:W2:Y:S02]  /*34d0*/  SYNCS.PHASECHK.TRANS64.TRYWAIT P0, [R0+URZ+0x90], R3 ;  /* 0x00009003000075a7 */ /* 0x0022a400080011ff */
[----:B--2---:R-:W-:Y:S05]  /*34e0*/  @!P0 NANOSLEEP.SYNCS 0x989680 ;  /* 0x009896800000895d */ /* 0x004fea0003900000 */
[----:B------:R-:W2:Y:S02]  /*34f0*/  @!P0 SYNCS.PHASECHK.TRANS64 P0, [R0+URZ+0x90], R3 ;  /* 0x00009003000085a7 */ /* 0x000ea400080010ff */
[----:B--2---:R-:W-:Y:S05]  /*3500*/  @P0 EXIT ;  /* 0x000000000000094d */ /* 0x004fea0003800000 */
[----:B------:R-:W-:Y:S05]  /*3510*/  BRA `(.L_x_57) ;  /* 0xfffffffc00ec7947 */ /* 0x000fea000383ffff */
.L_x_50:
[----:B------:R-:W-:Y:S05]  /*3520*/  BRA.U UP4, `(.L_x_58) ;  /* 0x00000019044c7547 */ /* 0x000fea000b800000 */
[----:B------:R-:W-:Y:S01]  /*3530*/  UMOV UR4, 0x40 ;  /* 0x0000004000047882 */ /* 0x000fe20000000000 */
[----:B------:R-:W-:Y:S01]  /*3540*/  NOP ;  /* 0x0000000000007918 */ /* 0x000fe20000000000 */
[----:B------:R-:W-:Y:S01]  /*3550*/  ULEA UR5, UR61, UR4, 0x18 ;  /* 0x000000043d057291 */ /* 0x000fe2000f8ec0ff */
[----:B------:R-:W-:Y:S02]  /*3560*/  UMOV UR6, 0x400 ;  /* 0x0000040000067882 */ /* 0x000fe40000000000 */
[----:B------:R-:W-:-:S06]  /*3570*/  ULEA UR6, UR61, UR6, 0x18 ;  /* 0x000000063d067291 */ /* 0x000fcc000f8ec0ff */
[----:B------:R-:W1:Y:S02]  /*3580*/  LDS.U8 R5, [UR5+0x1c] ;  /* 0x00001c05ff057984 */ /* 0x000e640008000000 */
[----:B-1----:R-:W-:-:S13]  /*3590*/  ISETP.NE.AND P0, PT, R5, RZ, PT ;  /* 0x000000ff0500720c */ /* 0x002fda0003f05270 */
[----:B------:R-:W-:Y:S05]  /*35a0*/  @P0 BRA `(.L_x_59) ;  /* 0x0000000400180947 */ /* 0x000fea0003800000 */
[----:B------:R-:W-:Y:S01]  /*35b0*/  R2UR UR4, R2 ;  /* 0x00000000020472ca */ /* 0x000fe200000e0000 */
[----:B------:R-:W-:-:S12]  /*35c0*/  UIADD3 UR7, UPT, UPT, UR5, 0x8, URZ ;  /* 0x0000000805077890 */ /* 0x000fd8000fffe0ff */
[----:B------:R-:W-:-:S09]  /*35d0*/  UISETP.NE.U32.AND UP1, UPT, UR4, 0x1, UPT ;  /* 0x000000010400788c */ /* 0x000fd2000bf25070 */
[----:B------:R-:W-:Y:S05]  /*35e0*/  BRA.U !UP1, `(.L_x_60) ;  /* 0x0000000109a47547 */ /* 0x000fea000b800000 */
[----:B------:R-:W-:Y:S01]  /*35f0*/  ELECT P0, URZ, PT ;  /* 0x0000000000ff782f */ /* 0x000fe20003800000 */
[----:B------:R-:W-:-:S12]  /*3600*/  BSSY B0, `(.L_x_60) ;  /* 0x0000027000007945 */ /* 0x000fd80003800000 */
[----:B------:R-:W-:Y:S05]  /*3610*/  @!P0 BRA `(.L_x_61) ;  /* 0x0000000000948947 */ /* 0x000fea0003800000 */
[----:B------:R-:W-:-:S05]  /*3620*/  UMOV UR4, 0x10 ;  /* 0x0000001000047882 */ /* 0x000fca0000000000 */
[----:B------:R-:W-:Y:S04]  /*3630*/  DEPBAR.LE SB1, 0x36 ;  /* 0x00009d800000791a */ /* 0x000fe80000000000 */
[----:B------:R-:W1:Y:S02]  /*3640*/  UTCATOMSWS.2CTA.FIND_AND_SET.ALIGN UP0, UR4, UR4 ;  /* 0x00000004000475e3 */ /* 0x000e640008200800 */
[----:B-1----:R-:W-:Y:S01]  /*3650*/  MOV R12, UR4 ;  /* 0x00000004000c7c02 */ /* 0x002fe20008000f00 */
[----:B------:R-:W-:Y:S06]  /*3660*/  BRA.U UP0, `(.L_x_62) ;  /* 0x0000000100187547 */ /* 0x000fec000b800000 */
.L_x_63:
[----:B------:R-:W-:Y:S05]  /*3670*/  NANOSLEEP 0x64 ;  /* 0x000000640000795d */ /* 0x000fea0003800000 */
[----:B------:R-:W-:-:S05]  /*3680*/  UMOV UR4, 0x10 ;  /* 0x0000001000047882 */ /* 0x000fca0000000000 */
[----:B------:R-:W-:Y:S04]  /*3690*/  DEPBAR.LE SB1, 0x36 ;  /* 0x00009d800000791a */ /* 0x000fe80000000000 */
[----:B------:R-:W1:Y:S02]  /*36a0*/  UTCATOMSWS.2CTA.FIND_AND_SET.ALIGN UP0, UR4, UR4 ;  /* 0x00000004000475e3 */ /* 0x000e640008200800 */
[----:B-1----:R-:W-:Y:S01]  /*36b0*/  MOV R12, UR4 ;  /* 0x00000004000c7c02 */ /* 0x002fe20008000f00 */
[----:B------:R-:W-:Y:S05]  /*36c0*/  BRA.U !UP0, `(.L_x_63) ;  /* 0xfffffffd08e87547 */ /* 0x000fea000b83ffff */
.L_x_62:
[----:B------:R-:W1:Y:S01]  /*36d0*/  LDS R8, [UR5+0x10] ;  /* 0x00001005ff087984 */ /* 0x000e620008000800 */
[----:B------:R-:W-:Y:S01]  /*36e0*/  R2UR UR4, R0 ;  /* 0x00000000000472ca */ /* 0x000fe200000e0000 */
[----:B------:R-:W-:-:S04]  /*36f0*/  IMAD.U32 R5, RZ, RZ, UR6 ;  /* 0x00000006ff057e24 */ /* 0x000fc8000f8e00ff */
[----:B------:R-:W-:-:S08]  /*3700*/  VIADD R5, R5, 0x130 ;  /* 0x0000013005057836 */ /* 0x000fd00000000000 */
[----:B------:R-:W-:Y:S02]  /*3710*/  MOV R6, UR4 ;  /* 0x0000000400067c02 */ /* 0x000fe40008000f00 */
[----:B-1----:R-:W-:-:S04]  /*3720*/  SHF.L.U32 R8, R8, 0x1f, RZ ;  /* 0x0000001f08087819 */ /* 0x002fc800000006ff */
[----:B------:R-:W1:Y:S02]  /*3730*/  SYNCS.PHASECHK.TRANS64.TRYWAIT P0, [UR5+0x8], R8 ;  /* 0x00000808ff0075a7 */ /* 0x000e640008001105 */
[----:B-1----:R-:W-:Y:S05]  /*3740*/  @P0 BRA `(.L_x_64) ;  /* 0x0000000000080947 */ /* 0x002fea0003800000 */
[----:B------:R-:W1:Y:S02]  /*3750*/  SYNCS.PHASECHK.TRANS64.TRYWAIT P0, [UR5+0x8], R8 ;  /* 0x00000808ff0075a7 */ /* 0x000e640008001105 */
[----:B-1----:R-:W-:Y:S05]  /*3760*/  @!P0 BRA `(.L_x_65) ;  /* 0x0000006400ec8947 */ /* 0x002fea0003800000 */
.L_x_64:
[----:B------:R-:W-:Y:S01]  /*3770*/  R2UR UR4, R0 ;  /* 0x00000000000472ca */ /* 0x000fe200000e0000 */
[----:B------:R-:W-:Y:S01]  /*3780*/  IMAD.MOV.U32 R9, RZ, RZ, 0xffff ;  /* 0x0000ffffff097424 */ /* 0x000fe200078e00ff */
[----:B------:R-:W-:Y:S01]  /*3790*/  PRMT R6, R6, 0x654, R5 ;  /* 0x0000065406067816 */ /* 0x000fe20000000005 */
[----:B------:R-:W-:Y:S02]  /*37a0*/  HFMA2 R5, -RZ, RZ, 0, 5.9604644775390625e-08 ;  /* 0x00000001ff057431 */ /* 0x000fe400000001ff */
[----:B-1----:R-:W-:Y:S02]  /*37b0*/  IMAD.MOV.U32 R8, RZ, RZ, 0x4 ;  /* 0x00000004ff087424 */ /* 0x002fe400078e00ff */
[----:B------:R-:W-:Y:S01]  /*37c0*/  IMAD.SHL.U32 R11, R12, 0x20, RZ ;  /* 0x000000200c0b7824 */ /* 0x000fe200078e00ff */
[----:B------:R-:W-:-:S05]  /*37d0*/  SHF.L.U32 R10, R9, R12, RZ ;  /* 0x0000000c090a7219 */ /* 0x000fca00000006ff */
[----:B------:R-:W-:Y:S01]  /*37e0*/  UPRMT UR4, UR4, 0x654, UR7 ;  /* 0x0000065404047896 */ /* 0x000fe20008000007 */
[----:B------:R-:W-:-:S05]  /*37f0*/  SHF.L.U32 R9, R5, R12, RZ ;  /* 0x0000000c05097219 */ /* 0x000fca00000006ff */
[----:B------:R-:W-:-:S03]  /*3800*/  MOV R7, UR4 ;  /* 0x0000000400077c02 */ /* 0x000fc60008000f00 */
[----:B------:R1:W-:Y:S01]  /*3810*/  SYNCS.ARRIVE.TRANS64.RED RZ, [UR4], R8 ;  /* 0x00000008ffff79a7 */ /* 0x0003e20008000404 */
[----:B------:R1:W-:Y:S04]  /*3820*/  STS [UR6+0x130], R11 ;  /* 0x0001300bff007988 */ /* 0x0003e80008000806 */
[----:B------:R1:W-:Y:S04]  /*3830*/  STAS [R6.64], R12 ;  /* 0x0000000c06007dbd */ /* 0x0003e8000c0008ff */
[----:B------:R1:W-:Y:S04]  /*3840*/  ATOMS.OR RZ, [UR5+0x14], R10 ;  /* 0x0000140affff798c */ /* 0x0003e8000b000005 */
[----:B------:R1:W-:Y:S04]  /*3850*/  ATOMS.OR RZ, [UR5+0x18], R9 ;  /* 0x00001809ffff798c */ /* 0x0003e8000b000005 */
[----:B------:R1:W-:Y:S02]  /*3860*/  ATOMS.XOR RZ, [UR5+0x10], R5 ;  /* 0x00001005ffff798c */ /* 0x0003e4000b800005 */
.L_x_61:
[----:B------:R-:W-:Y:S05]  /*3870*/  BSYNC B0 ;  /* 0x0000000000007941 */ /* 0x000fea0003800000 */
.L_x_60:
[----:B------:R-:W-:Y:S05]  /*3880*/  BRA.U UP1, `(.L_x_66) ;  /* 0x0000000101707547 */ /* 0x000fea000b800000 */
[----:B------:R-:W-:-:S03]  /*3890*/  UMOV UR4, 0xffffffff ;  /* 0xffffffff00047882 */ /* 0x000fc60000000000 */
[----:B------:R-:W-:Y:S05]  /*38a0*/  BRA.DIV UR4, `(.L_x_67) ;  /* 0x0000006604b47947 */ /* 0x000fea000b800000 */
[----:B------:R-:W-:-:S13]  /*38b0*/  ELECT P0, URZ, PT ;  /* 0x0000000000ff782f */ /* 0x000fda0003800000 */
.L_x_167:
[----:B------:R-:W-:Y:S05]  /*38c0*/  @!P0 BRA `(.L_x_66) ;  /* 0x0000000000608947 */ /* 0x000fea0003800000 */
[----:B-1----:R-:W1:Y:S02]  /*38d0*/  LDS R6, [UR5+0x10] ;  /* 0x00001005ff067984 */ /* 0x002e640008000800 */
[----:B-1----:R-:W-:-:S04]  /*38e0*/  SHF.L.U32 R6, R6, 0x1f, RZ ;  /* 0x0000001f06067819 */ /* 0x002fc800000006ff */
[----:B------:R-:W1:Y:S02]  /*38f0*/  SYNCS.PHASECHK.TRANS64.TRYWAIT P0, [UR5+0x8], R6 ;  /* 0x00000806ff0075a7 */ /* 0x000e640008001105 */
[----:B-1----:R-:W-:Y:S05]  /*3900*/  @P0 BRA `(.L_x_68) ;  /* 0x0000000000080947 */ /* 0x002fea0003800000 */
[----:B------:R-:W1:Y:S02]  /*3910*/  SYNCS.PHASECHK.TRANS64.TRYWAIT P0, [UR5+0x8], R6 ;  /* 0x00000806ff0075a7 */ /* 0x000e640008001105 */
[----:B-1----:R-:W-:Y:S05]  /*3920*/  @!P0 BRA `(.L_x_69) ;  /* 0x0000006400b88947 */ /* 0x002fea0003800000 */
.L_x_68:
[----:B------:R-:W2:Y:S01]  /*3930*/  LDS R8, [UR6+0x130] ;  /* 0x00013006ff087984 */ /* 0x000ea20008000800 */
[----:B------:R-:W-:Y:S01]  /*3940*/  R2UR UR4, R0 ;  /* 0x00000000000472ca */ /* 0x000fe200000e0000 */
[----:B-1----:R-:W-:Y:S02]  /*3950*/  IMAD.MOV.U32 R6, RZ, RZ, 0xffff ;  /* 0x0000ffffff067424 */ /* 0x002fe400078e00ff */
[----:B------:R-:W-:-:S10]  /*3960*/  IMAD.MOV.U32 R5, RZ, RZ, 0x1 ;  /* 0x00000001ff057424 */ /* 0x000fd400078e00ff */
[----:B------:R-:W-:Y:S01]  /*3970*/  UPRMT UR4, UR4, 0x654, UR7 ;  /* 0x0000065404047896 */ /* 0x000fe20008000007 */
[----:B--2---:R-:W-:Y:S01]  /*3980*/  IMAD.SHL.U32 R7, R8, 0x20, RZ ;  /* 0x0000002008077824 */ /* 0x004fe200078e00ff */
[-C--:B------:R-:W-:Y:S02]  /*3990*/  SHF.L.U32 R6, R6, R8.reuse, RZ ;  /* 0x0000000806067219 */ /* 0x080fe400000006ff */
[----:B------:R-:W-:Y:S02]  /*39a0*/  SHF.L.U32 R8, R5, R8, RZ ;  /* 0x0000000805087219 */ /* 0x000fe400000006ff */
[----:B------:R2:W-:Y:S04]  /*39b0*/  STS [UR6+0x130], R7 ;  /* 0x00013007ff007988 */ /* 0x0005e80008000806 */
[----:B------:R2:W-:Y:S04]  /*39c0*/  ATOMS.OR RZ, [UR5+0x14], R6 ;  /* 0x00001406ffff798c */ /* 0x0005e8000b000005 */
[----:B------:R2:W-:Y:S01]  /*39d0*/  ATOMS.OR RZ, [UR5+0x18], R8 ;  /* 0x00001808ffff798c */ /* 0x0005e2000b000005 */
[----:B------:R-:W-:Y:S03]  /*39e0*/  SYNCS.ARRIVE.TRANS64.RED.A1T0 RZ, [UR4], RZ ;  /* 0x000000ffffff79a7 */ /* 0x000fe60008100404 */
[----:B------:R2:W-:Y:S01]  /*39f0*/  ATOMS.XOR RZ, [UR5+0x10], R5 ;  /* 0x00001005ffff798c */ /* 0x0005e2000b800005 */
[----:B------:R-:W-:Y:S05]  /*3a00*/  BRA `(.L_x_66) ;  /* 0x0000000000107947 */ /* 0x000fea0003800000 */
.L_x_59:
[----:B------:R-:W-:Y:S02]  /*3a10*/  MOV R5, 0xffffffff ;  /* 0xffffffff00057802 */ /* 0x000fe40000000f00 */
[----:B------:R-:W-:-:S03]  /*3a20*/  MOV R6, 0x3a50 ;  /* 0x00003a5000067802 */ /* 0x000fc60000000f00 */
[----:B------:R1:W-:Y:S04]  /*3a30*/  STS [UR6+0x130], R5 ;  /* 0x00013005ff007988 */ /* 0x0003e80008000806 */
[----:B-1---5:R-:W-:Y:S05]  /*3a40*/  CALL.REL.NOINC `($__internal_1_$__cuda_sm10x_tcgen05_guardrail_trap_phase_invalid_during_alloc) ;  /* 0x0000006c008c7944 */ /* 0x022fea0003c00000 */
.L_x_66:
[----:B------:R-:W-:Y:S05]  /*3a50*/  WARPSYNC.ALL ;  /* 0x0000000000007948 */ /* 0x000fea0003800000 */
[----:B------:R-:W3:Y:S01]  /*3a60*/  S2UR UR4, SR_CgaCtaId ;  /* 0x00000000000479c3 */ /* 0x000ee20000008800 */
[----:B------:R-:W-:Y:S01]  /*3a70*/  UMOV UR62, 0x400 ;  /* 0x00000400003e7882 */ /* 0x000fe20000000000 */
[----:B------:R-:W4:Y:S01]  /*3a80*/  LDCU UR7, c[0x0][0x38c] ;  /* 0x00007180ff0777ac */ /* 0x000f220008000800 */
[----:B------:R-:W-:Y:S01]  /*3a90*/  LOP3.LUT R3, R3, 0xffff, RZ, 0xc0, !PT ;  /* 0x0000ffff03037812 */ /* 0x000fe200078ec0ff */
[----:B-1----:R-:W-:Y:S01]  /*3aa0*/  IMAD.MOV.U32 R11, RZ, RZ, 0x1 ;  /* 0x00000001ff0b7424 */ /* 0x002fe200078e00ff */
[----:B------:R-:W-:Y:S01]  /*3ab0*/  R2UR UR5, R2 ;  /* 0x00000000020572ca */ /* 0x000fe200000e0000 */
[----:B------:R-:W-:Y:S01]  /*3ac0*/  IMAD.MOV.U32 R10, RZ, RZ, RZ ;  /* 0x000000ffff0a7224 */ /* 0x000fe200078e00ff */
[----:B------:R-:W-:-:S02]  /*3ad0*/  LOP3.LUT R4, R4, 0xffff, RZ, 0xc0, !PT ;  /* 0x0000ffff04047812 */ /* 0x000fc400078ec0ff */
[----:B--2---:R-:W-:Y:S01]  /*3ae0*/  CS2R R8, SRZ ;  /* 0x0000000000087805 */ /* 0x004fe2000001ff00 */
[----:B------:R-:W-:Y:S01]  /*3af0*/  UMOV UR9, URZ ;  /* 0x000000ff00097c82 */ /* 0x000fe20008000000 */
[----:B------:R-:W-:Y:S01]  /*3b00*/  UMOV UR60, URZ ;  /* 0x000000ff003c7c82 */ /* 0x000fe20008000000 */
[----:B------:R-:W-:Y:S01]  /*3b10*/  R2UR UR65, R4 ;  /* 0x00000000044172ca */ /* 0x000fe200000e0000 */
[----:B------:R-:W-:Y:S01]  /*3b20*/  UMOV UR76, 0x0 ;  /* 0x00000000004c7882 */ /* 0x000fe20000000000 */
[----:B------:R-:W-:Y:S01]  /*3b30*/  UMOV UR77, 0x8200910 ;  /* 0x08200910004d7882 */ /* 0x000fe20000000000 */
[----:B------:R-:W-:Y:S01]  /*3b40*/  UMOV UR74, 0x0 ;  /* 0x00000000004a7882 */ /* 0x000fe20000000000 */
[----:B------:R-:W-:Y:S01]  /*3b50*/  UMOV UR75, 0x8200910 ;  /* 0x08200910004b7882 */ /* 0x000fe20000000000 */
[----:B------:R-:W-:Y:S01]  /*3b60*/  UMOV UR72, 0x0 ;  /* 0x0000000000487882 */ /* 0x000fe20000000000 */
[----:B------:R-:W-:Y:S01]  /*3b70*/  UMOV UR73, 0x8200910 ;  /* 0x0820091000497882 */ /* 0x000fe20000000000 */
[----:B------:R-:W-:-:S02]  /*3b80*/  UISETP.NE.AND UP3, UPT, UR5, URZ, UPT ;  /* 0x000000ff0500728c */ /* 0x000fc4000bf65270 */
[----:B----4-:R-:W-:Y:S01]  /*3b90*/  UIADD3 UR7, UPT, UPT, UR7, 0x7f, URZ ;  /* 0x0000007f07077890 */ /* 0x010fe2000fffe0ff */
[----:B------:R-:W-:Y:S01]  /*3ba0*/  UMOV UR70, 0x0 ;  /* 0x0000000000467882 */ /* 0x000fe20000000000 */
[----:B------:R-:W-:Y:S01]  /*3bb0*/  UMOV UR71, 0x8200910 ;  /* 0x0820091000477882 */ /* 0x000fe20000000000 */
[----:B---3--:R-:W-:Y:S01]  /*3bc0*/  ULEA UR62, UR4, UR62, 0x18 ;  /* 0x0000003e043e7291 */ /* 0x008fe2000f8ec0ff */
[----:B------:R-:W-:Y:S02]  /*3bd0*/  UMOV UR68, 0x0 ;  /* 0x0000000000447882 */ /* 0x000fe40000000000 */
[----:B------:R-:W-:Y:S01]  /*3be0*/  UMOV UR4, URZ ;  /* 0x000000ff00047c82 */ /* 0x000fe20008000000 */
[----:B------:R-:W-:Y:S01]  /*3bf0*/  UIADD3 UR6, UPT, UPT, UR62, 0x8400, URZ ;  /* 0x000084003e067890 */ /* 0x000fe2000fffe0ff */
[----:B------:R-:W-:Y:S01]  /*3c00*/  IMAD.U32 R14, RZ, RZ, UR4 ;  /* 0x00000004ff0e7e24 */ /* 0x000fe2000f8e00ff */
[----:B------:R-:W-:Y:S02]  /*3c10*/  USHF.R.S32.HI UR4, URZ, 0x1f, UR7 ;  /* 0x0000001fff047899 */ /* 0x000fe40008011407 */
[----:B------:R-:W-:-:S02]  /*3c20*/  UIADD3 UR5, UPT, UPT, UR62, 0x20400, URZ ;  /* 0x000204003e057890 */ /* 0x000fc4000fffe0ff */
[----:B------:R-:W-:Y:S02]  /*3c30*/  ULEA.HI UR4, UR4, UR7, URZ, 0x7 ;  /* 0x0000000704047291 */ /* 0x000fe4000f8f38ff */
[----:B------:R-:W-:Y:S02]  /*3c40*/  USHF.R.U32.HI UR6, URZ, 0x4, UR6 ;  /* 0x00000004ff067899 */ /* 0x000fe40008011606 */
[----:B------:R-:W-:Y:S02]  /*3c50*/  USHF.R.S32.HI UR8, URZ, 0x7, UR4 ;  /* 0x00000007ff087899 */ /* 0x000fe40008011404 */
[----:B------:R-:W-:Y:S01]  /*3c60*/  USHF.R.U32.HI UR5, URZ, 0x4, UR5 ;  /* 0x00000004ff057899 */ /* 0x000fe20008011605 */
[----:B------:R-:W-:Y:S01]  /*3c70*/  R2UR UR4, R3 ;  /* 0x00000000030472ca */ /* 0x000fe200000e0000 */
[----:B------:R-:W-:Y:S02]  /*3c80*/  UISETP.LT.AND UP0, UPT, UR8, 0x1, UPT ;  /* 0x000000010800788c */ /* 0x000fe4000bf01270 */
[----:B------:R-:W-:Y:S01]  /*3c90*/  ULOP3.LUT UR6, UR6, 0x3fff, URZ, 0xc0, !UPT ;  /* 0x00003fff06067892 */ /* 0x000fe2000f8ec0ff */
[----:B------:R-:W-:Y:S01]  /*3ca0*/  IMAD.U32 R12, RZ, RZ, UR8 ;  /* 0x00000008ff0c7e24 */ /* 0x000fe2000f8e00ff */
[----:B------:R-:W-:-:S02]  /*3cb0*/  ULOP3.LUT UR67, UR5, 0x3fff, URZ, 0xc0, !UPT ;  /* 0x00003fff05437892 */ /* 0x000fc4000f8ec0ff */
[----:B------:R-:W-:Y:S02]  /*3cc0*/  ULOP3.LUT UR66, UR6, 0x10000, URZ, 0xfc, !UPT ;  /* 0x0001000006427892 */ /* 0x000fe4000f8efcff */
[----:B------:R-:W-:Y:S01]  /*3cd0*/  ULOP3.LUT UR67, UR67, 0x10000, URZ, 0xfc, !UPT ;  /* 0x0001000043437892 */ /* 0x000fe2000f8efcff */
[----:B------:R-:W-:-:S03]  /*3ce0*/  UMOV UR69, 0x8200910 ;  /* 0x0820091000457882 */ /* 0x000fc60000000000 */
[----:B------:R-:W-:Y:S01]  /*3cf0*/  IMAD.U32 R13, RZ, RZ, UR4 ;  /* 0x00000004ff0d7e24 */ /* 0x000fe2000f8e00ff */
[----:B------:R-:W-:Y:S01]  /*3d00*/  NOP ;  /* 0x0000000000007918 */ /* 0x000fe20000000000 */
[----:B------:R-:W-:Y:S06]  /*3d10*/  BAR.ARV 0x6, 0xa0 ;  /* 0x0182800000007b1d */ /* 0x000fec0000002000 */
[----:B------:R-:W1:Y:S02]  /*3d20*/  LDS R5, [UR62+0x130] ;  /* 0x0001303eff057984 */ /* 0x000e640008000800 */
[----:B-1----:R-:W-:-:S13]  /*3d30*/  R2UR UR4, R5 ;  /* 0x00000000050472ca */ /* 0x002fda00000e0000 */
[----:B------:R-:W-:Y:S01]  /*3d40*/  IMAD.U32 R16, RZ, RZ, UR4 ;  /* 0x00000004ff107e24 */ /* 0x000fe2000f8e00ff */
[----:B------:R-:W-:-:S06]  /*3d50*/  USEL UR4, UR8, 0x1, !UP0 ;  /* 0x0000000108047887 */ /* 0x000fcc000c000000 */
[----:B------:R-:W-:-:S07]  /*3d60*/  IMAD.U32 R15, RZ, RZ, UR4 ;  /* 0x00000004ff0f7e24 */ /* 0x000fce000f8e00ff */
.L_x_77:
[C---:B-1----:R-:W-:Y:S02]  /*3d70*/  LEA R3, R10.reuse, UR62, 0x3 ;  /* 0x0000003e0a037c11 */ /* 0x042fe4000f8e18ff */
[----:B------:R-:W-:Y:S02]  /*3d80*/  SHF.L.U32 R4, R9, 0x1f, RZ ;  /* 0x0000001f09047819 */ /* 0x000fe400000006ff */
[----:B------:R-:W-:Y:S02]  /*3d90*/  LEA R5, R10, UR62, 0x4 ;  /* 0x0000003e0a057c11 */ /* 0x000fe4000f8e20ff */
[----:B------:R-:W1:Y:S02]  /*3da0*/  SYNCS.PHASECHK.TRANS64.TRYWAIT P0, [R3+URZ+0x80], R4 ;  /* 0x00008004030075a7 */ /* 0x000e6400080011ff */
[----:B-1----:R-:W-:Y:S05]  /*3db0*/  @!P0 BRA `(.L_x_70) ;  /* 0x0000006000ac8947 */ /* 0x002fea0003800000 */
.L_x_168:
[----:B-1----:R-:W1:Y:S01]  /*3dc0*/  LDS.128 R4, [R5+0x110] ;  /* 0x0001100005047984 */ /* 0x002e620000000c00 */
[----:B------:R-:W-:Y:S02]  /*3dd0*/  VIADD R3, R3, 0x90 ;  /* 0x0000009003037836 */ /* 0x000fe40000000000 */
[----:B------:R-:W-:Y:S01]  /*3de0*/  VIADD R10, R10, 0x1 ;  /* 0x000000010a0a7836 */ /* 0x000fe20000000000 */
[----:B------:R-:W-:Y:S01]  /*3df0*/  @!PT LDS RZ, [RZ] ;  /* 0x00000000fffff984 */ /* 0x000fe20000000800 */
[----:B------:R-:W-:Y:S01]  /*3e00*/  @!PT LDS RZ, [RZ] ;  /* 0x00000000fffff984 */ /* 0x000fe20000000800 */
[----:B------:R-:W-:Y:S01]  /*3e10*/  @!PT LDS RZ, [RZ] ;  /* 0x00000000fffff984 */ /* 0x000fe20000000800 */
[----:B------:R-:W-:Y:S01]  /*3e20*/  @!PT LDS RZ, [RZ] ;  /* 0x00000000fffff984 */ /* 0x000fe20000000800 */
[----:B------:R2:W-:Y:S06]  /*3e30*/  MEMBAR.ALL.CTA ;  /* 0x0000000000007992 */ /* 0x0005ec0000008000 */
[----:B--2---:R-:W2:Y:S01]  /*3e40*/  FENCE.VIEW.ASYNC.S ;  /* 0x00000000000073c6 */ /* 0x004ea20000000000 */
[----:B------:R-:W-:-:S04]  /*3e50*/  PRMT R3, RZ, 0x654, R3 ;  /* 0x00000654ff037816 */ /* 0x000fc80000000003 */
[----:B--2---:R2:W-:Y:S01]  /*3e60*/  SYNCS.ARRIVE.TRANS64.RED.A1T0 RZ, [R3+URZ], RZ ;  /* 0x000000ff03ff79a7 */ /* 0x0045e200081004ff */
[----:B-1----:R-:W-:Y:S01]  /*3e70*/  LOP3.LUT P1, RZ, R6, 0x1, RZ, 0xc0, !PT ;  /* 0x0000000106ff7812 */ /* 0x002fe2000782c0ff */
[----:B--2---:R-:W-:-:S12]  /*3e80*/  BRA.U UP3, `(.L_x_71) ;  /* 0x00000009032c7547 */ /* 0x004fd8000b800000 */
[----:B------:R-:W1:Y:S01]  /*3e90*/  LDCU UR4, c[0x0][0x38c] ;  /* 0x00007180ff0477ac */ /* 0x000e620008000800 */
[----:B------:R-:W-:Y:S02]  /*3ea0*/  R2UR UR5, R14 ;  /* 0x000000000e0572ca */ /* 0x000fe400000e0000 */
[----:B------:R-:W-:Y:S02]  /*3eb0*/  PLOP3.LUT P2, PT, PT, PT, PT, 0x80, 0x8 ;  /* 0x000000000008781c */ /* 0x000fe40003f4f070 */
[----:B------:R-:W-:Y:S02]  /*3ec0*/  SHF.L.U32 R6, R11, 0x1f, RZ ;  /* 0x0000001f0b067819 */ /* 0x000fe400000006ff */
[----:B------:R-:W-:-:S07]  /*3ed0*/  R2UR UR6, R16 ;  /* 0x00000000100672ca */ /* 0x000fce00000e0000 */
[----:B------:R-:W-:Y:S02]  /*3ee0*/  ULEA UR7, UR5, UR62, 0x3 ;  /* 0x0000003e05077291 */ /* 0x000fe4000f8e18ff */
[----:B-1----:R-:W-:-:S04]  /*3ef0*/  UISETP.GE.AND UP0, UPT, UR4, 0x1, UPT ;  /* 0x000000010400788c */ /* 0x002fc8000bf06270 */
[----:B------:R-:W-:Y:S01]  /*3f00*/  IMAD.U32 R4, RZ, RZ, UR7 ;  /* 0x00000007ff047e24 */ /* 0x000fe2000f8e00ff */
[----:B------:R-:W-:Y:S01]  /*3f10*/  ULEA UR8, UR5, UR6, 0x6 ;  /* 0x0000000605087291 */ /* 0x000fe2000f8e30ff */
[----:B------:R-:W-:-:S05]  /*3f20*/  PLOP3.LUT P0, PT, PT, PT, UP0, 0x80, 0x8 ;  /* 0x000000000008781c */ /* 0x000fca0003f0f008 */
[----:B------:R-:W-:-:S08]  /*3f30*/  @UP0 ULEA UR4, UR9, UR62, 0x3 ;  /* 0x0000003e09040291 */ /* 0x000fd0000f8e18ff */
[----:B------:R-:W-:-:S04]  /*3f40*/  @P0 SHF.L.U32 R3, R8, 0x1f, RZ ;  /* 0x0000001f08030819 */ /* 0x000fc800000006ff */
[----:B------:R1:W2:Y:S01]  /*3f50*/  @P0 SYNCS.PHASECHK.TRANS64.TRYWAIT P2, [UR4], R3 ;  /* 0x00000003ff0005a7 */ /* 0x0002a20008041104 */
[----:B------:R-:W3:Y:S02]  /*3f60*/  SYNCS.PHASECHK.TRANS64.TRYWAIT P0, [UR7+0xc0], R6 ;  /* 0x0000c006ff0075a7 */ /* 0x000ee40008001107 */
[----:B-123--:R-:W-:Y:S05]  /*3f70*/  @!P0 BRA `(.L_x_72) ;  /* 0x0000006000508947 */ /* 0x00efea0003800000 */
.L_x_170:
[----:B------:R-:W-:Y:S01]  /*3f80*/  UMOV UR64, UR60 ;  /* 0x0000003c00407c82 */ /* 0x000fe20008000000 */
[----:B------:R-:W-:Y:S05]  /*3f90*/  BRA.U !UP0, `(.L_x_73) ;  /* 0x0000000508d07547 */ /* 0x000fea000b800000 */
[----:B------:R-:W-:Y:S01]  /*3fa0*/  R2UR UR4, R15 ;  /* 0x000000000f0472ca */ /* 0x000fe200000e0000 */
[----:B------:R-:W-:Y:S01]  /*3fb0*/  UPLOP3.LUT UP2, UPT, UPT, UPT, UPT, 0x40, 0x4 ;  /* 0x000000000004789c */ /* 0x000fe20003f4e870 */
[----:B------:R-:W-:Y:S01]  /*3fc0*/  R2UR UR61, R12 ;  /* 0x000000000c3d72ca */ /* 0x000fe200000e0000 */
[----:B------:R-:W-:-:S10]  /*3fd0*/  UMOV UR7, UR9 ;  /* 0x0000000900077c82 */ /* 0x000fd40008000000 */
[----:B------:R-:W-:-:S12]  /*3fe0*/  UIADD3 UR64, UPT, UPT, UR4, UR60, URZ ;  /* 0x0000003c04407290 */ /* 0x000fd8000fffe0ff */
.L_x_76:
[----:B--2---:R-:W-:Y:S01]  /*3ff0*/  ULEA UR5, UR7, UR62, 0x3 ;  /* 0x0000003e07057291 */ /* 0x004fe2000f8e18ff */
[----:B------:R-:W-:Y:S11]  /*4000*/  @P2 BRA `(.L_x_74) ;  /* 0x00000000000c2947 */ /* 0x000ff60003800000 */
[----:B-1----:R-:W-:Y:S04]  /*4010*/  SHF.L.U32 R6, R8, 0x1f, RZ ;  /* 0x0000001f08067819 */ /* 0x002fe800000006ff */
[----:B------:R-:W1:Y:S02]  /*4020*/  SYNCS.PHASECHK.TRANS64.TRYWAIT P0, [UR5], R6 ;  /* 0x00000006ff0075a7 */ /* 0x000e640008001105 */
[----:B-1----:R-:W-:Y:S05]  /*4030*/  @!P0 BRA `(.L_x_75) ;  /* 0x00000060003c8947 */ /* 0x002fea0003800000 */
.L_x_74:
[----:B------:R-:W-:Y:S01]  /*4040*/  UISETP.NE.AND UP0, UPT, UR61, 0x1, UPT ;  /* 0x000000013d00788c */ /* 0x000fe2000bf05270 */
[----:B------:R-:W-:Y:S01]  /*4050*/  PLOP3.LUT P2, PT, PT, PT, PT, 0x80, 0x8 ;  /* 0x000000000008781c */ /* 0x000fe20003f4f070 */
[----:B------:R-:W-:Y:S01]  /*4060*/  UIADD3 UR9, UPT, UPT, UR7, 0x1, URZ ;  /* 0x0000000107097890 */ /* 0x000fe2000fffe0ff */
[----:B-1----:R-:W-:Y:S01]  /*4070*/  MOV.SPILL R6, UR65 ;  /* 0x0000004100067c02 */ /* 0x002fe20009000f00 */
[----:B------:R-:W-:Y:S01]  /*4080*/  UIADD3 UR63, UPT, UPT, UR5, 0x18, URZ ;  /* 0x00000018053f7890 */ /* 0x000fe2000fffe0ff */
[----:B------:R-:W-:Y:S01]  /*4090*/  MOV.SPILL R5, UR64 ;  /* 0x0000004000057c02 */ /* 0x000fe20009000f00 */
[----:B------:R-:W-:Y:S01]  /*40a0*/  UISETP.NE.AND UP1, UPT, UR9, 0x3, UPT ;  /* 0x000000030900788c */ /* 0x000fe2000bf25270 */
[----:B------:R-:W-:Y:S01]  /*40b0*/  PLOP3.LUT P0, PT, PT, PT, UP0, 0x80, 0x8 ;  /* 0x000000000008781c */ /* 0x000fe20003f0f008 */
[----:B------:R-:W-:Y:S02]  /*40c0*/  ULEA UR6, UR7, UR67, 0xb ;  /* 0x0000004307067291 */ /* 0x000fe4000f8e58ff */
[----:B------:R-:W-:Y:S02]  /*40d0*/  USEL UR5, URZ, 0x1, UP1 ;  /* 0x00000001ff057887 */ /* 0x000fe40008800000 */
[----:B------:R-:W-:Y:S02]  /*40e0*/  USEL UR9, UR9, URZ, UP1 ;  /* 0x000000ff09097287 */ /* 0x000fe40008800000 */
[----:B------:R-:W-:Y:S02]  /*40f0*/  ULEA UR4, UR7, UR66, 0xb ;  /* 0x0000004207047291 */ /* 0x000fe4000f8e58ff */
[----:B------:R-:W-:Y:S01]  /*4100*/  @UP0 ULEA UR7, UR9, UR62, 0x3 ;  /* 0x0000003e09070291 */ /* 0x000fe2000f8e18ff */
[----:B------:R-:W-:Y:S01]  /*4110*/  LOP3.LUT R8, R8, UR5, RZ, 0x3c, !PT ;  /* 0x0000000508087c12 */ /* 0x000fe2000f8e3cff */
[----:B------:R-:W-:Y:S02]  /*4120*/  UIADD3 UR20, UPT, UPT, UR6, 0x2, URZ ;  /* 0x0000000206147890 */ /* 0x000fe4000fffe0ff */
[----:B------:R-:W-:Y:S01]  /*4130*/  UIADD3 UR18, UPT, UPT, UR4, 0x2, URZ ;  /* 0x0000000204127890 */ /* 0x000fe2000fffe0ff */
[----:B------:R-:W-:Y:S01]  /*4140*/  @P0 SHF.L.U32 R3, R8, 0x1f, RZ ;  /* 0x0000001f08030819 */ /* 0x000fe200000006ff */
[----:B------:R-:W-:Y:S02]  /*4150*/  UIADD3 UR16, UPT, UPT, UR6, 0x4, URZ ;  /* 0x0000000406107890 */ /* 0x000fe4000fffe0ff */
[----:B------:R-:W-:Y:S01]  /*4160*/  UIADD3 UR10, UPT, UPT, UR4, 0x4, URZ ;  /* 0x00000004040a7890 */ /* 0x000fe2000fffe0ff */
[----:B------:R2:W3:Y:S01]  /*4170*/  @P0 SYNCS.PHASECHK.TRANS64.TRYWAIT P2, [UR7], R3 ;  /* 0x00000003ff0005a7 */ /* 0x0004e20008041107 */
[----:B------:R-:W-:Y:S02]  /*4180*/  UIADD3 UR14, UPT, UPT, UR6, 0x6, URZ ;  /* 0x00000006060e7890 */ /* 0x000fe4000fffe0ff */
        /* <DEDUP_REMOVED lines=21> */
[----:B------:R-:W-:Y:S01]  /*42e0*/  UIADD3 UR61, UPT, UPT, UR61, -0x1, URZ ;  /* 0xffffffff3d3d7890 */ /* 0x000fe2000fffe0ff */
[----:B------:R-:W-:Y:S01]  /*42f0*/  UMOV UR7, 0x40004040 ;  /* 0x4000404000077882 */ /* 0x000fe20000000000 */
[----:B------:R-:W-:Y:S01]  /*4300*/  UMOV UR64, 0x0 ;  /* 0x0000000000407882 */ /* 0x000fe20000000000 */
[----:B------:R-:W-:Y:S01]  /*4310*/  UMOV UR65, 0x8200910 ;  /* 0x0820091000417882 */ /* 0x000fe20000000000 */
[----:B------:R-:W-:Y:S01]  /*4320*/  UMOV UR5, 0x40004040 ;  /* 0x4000404000057882 */ /* 0x000fe20000000000 */
[----:B------:R-:W-:Y:S01]  /*4330*/  UMOV UR21, 0x40004040 ;  /* 0x4000404000157882 */ /* 0x000fe20000000000 */
[----:B------:R1:W-:Y:S01]  /*4340*/  UTCHMMA.2CTA gdesc[UR4], gdesc[UR6], tmem[UR8], tmem[UR64], idesc[UR65], UP2 ;  /* 0x00ff4006040075ea */ /* 0x0003e20009200008 */
[----:B------:R-:W-:Y:S01]  /*4350*/  UPLOP3.LUT UP2, UPT, UPT, UPT, UPT, 0x80, 0x8 ;  /* 0x000000000008789c */ /* 0x000fe20003f4f070 */
[----:B------:R-:W-:Y:S01]  /*4360*/  UMOV UR19, 0x40004040 ;  /* 0x4000404000137882 */ /* 0x000fe20000000000 */
[----:B------:R-:W-:Y:S01]  /*4370*/  UMOV UR17, 0x40004040 ;  /* 0x4000404000117882 */ /* 0x000fe20000000000 */
[----:B------:R4:W-:Y:S01]  /*4380*/  UTCHMMA.2CTA gdesc[UR18], gdesc[UR20], tmem[UR8], tmem[UR64], idesc[UR65], UPT ;  /* 0x00ff4014120075ea */ /* 0x0009e2000ba00008 */
        /* <DEDUP_REMOVED lines=19> */
[----:B-1----:R-:W-:Y:S01]  /*44c0*/  UMOV UR7, 0x8200910 ;  /* 0x0820091000077882 */ /* 0x002fe20000000000 */
[----:B------:R-:W-:Y:S01]  /*44d0*/  UMOV UR35, 0x40004040 ;  /* 0x4000404000237882 */ /* 0x000fe20000000000 */
[----:B------:R-:W-:Y:S01]  /*44e0*/  UMOV UR33, 0x40004040 ;  /* 0x4000404000217882 */ /* 0x000fe20000000000 */
[----:B------:R-:W-:Y:S01]  /*44f0*/  UMOV UR27, 0x40004040 ;  /* 0x40004040001b7882 */ /* 0x000fe20000000000 */
[----:B------:R-:W-:Y:S01]  /*4500*/  UMOV UR25, 0x40004040 ;  /* 0x4000404000197882 */ /* 0x000fe20000000000 */
[----:B----4-:R-:W-:Y:S02]  /*4510*/  UIADD3 UR20, UPT, UPT, UR4, 0x602, URZ ;  /* 0x0000060204147890 */ /* 0x010fe4000fffe0ff */
[----:B------:R-:W-:Y:S02]  /*4520*/  UIADD3 UR18, UPT, UPT, UR6, 0x604, URZ ;  /* 0x0000060406127890 */ /* 0x000fe4000fffe0ff */
[----:B--2---:R-:W-:Y:S02]  /*4530*/  UIADD3 UR16, UPT, UPT, UR4, 0x604, URZ ;  /* 0x0000060404107890 */ /* 0x004fe4000fffe0ff */
[----:B------:R-:W-:Y:S01]  /*4540*/  UIADD3 UR10, UPT, UPT, UR6, 0x606, URZ ;  /* 0x00000606060a7890 */ /* 0x000fe2000fffe0ff */
[----:B------:R-:W-:Y:S01]  /*4550*/  R2UR.FILL UR65, R6 ;  /* 0x00000000064172ca */ /* 0x000fe200004e0000 */
[----:B------:R-:W-:Y:S01]  /*4560*/  UMOV UR14, 0x0 ;  /* 0x00000000000e7882 */ /* 0x000fe20000000000 */
[----:B------:R-:W-:Y:S01]  /*4570*/  UMOV UR15, 0x8200910 ;  /* 0x08200910000f7882 */ /* 0x000fe20000000000 */
[----:B------:R-:W-:Y:S01]  /*4580*/  UMOV UR12, 0x0 ;  /* 0x00000000000c7882 */ /* 0x000fe20000000000 */
[----:B------:R-:W-:Y:S01]  /*4590*/  UTCHMMA.2CTA gdesc[UR28], gdesc[UR30], tmem[UR8], tmem[UR14], idesc[UR15], UPT ;  /* 0x00ff0e1e1c0075ea */ /* 0x000fe2000ba00008 */
[----:B------:R-:W-:Y:S01]  /*45a0*/  UTCHMMA.2CTA gdesc[UR56], gdesc[UR58], tmem[UR8], tmem[UR14], idesc[UR15], UPT ;  /* 0x00ff0e3a380075ea */ /* 0x000fe2000ba00008 */
[----:B------:R-:W-:Y:S01]  /*45b0*/  UMOV UR13, 0x8200910 ;  /* 0x08200910000d7882 */ /* 0x000fe20000000000 */
[----:B------:R-:W-:Y:S01]  /*45c0*/  UTCHMMA.2CTA gdesc[UR52], gdesc[UR54], tmem[UR8], tmem[UR14], idesc[UR15], UPT ;  /* 0x00ff0e36340075ea */ /* 0x000fe2000ba00008 */
[----:B------:R-:W-:Y:S01]  /*45d0*/  UIADD3 UR4, UPT, UPT, UR4, 0x606, URZ ;  /* 0x0000060604047890 */ /* 0x000fe2000fffe0ff */
[----:B------:R-:W-:Y:S01]  /*45e0*/  UTCHMMA.2CTA gdesc[UR48], gdesc[UR50], tmem[UR8], tmem[UR12], idesc[UR13], UPT ;  /* 0x00ff0c32300075ea */ /* 0x000fe2000ba00008 */
[----:B------:R-:W-:Y:S01]  /*45f0*/  UTCHMMA.2CTA gdesc[UR44], gdesc[UR46], tmem[UR8], tmem[UR12], idesc[UR13], UPT ;  /* 0x00ff0c2e2c0075ea */ /* 0x000fe2000ba00008 */
[----:B------:R-:W-:Y:S01]  /*4600*/  UMOV UR6, 0x0 ;  /* 0x0000000000067882 */ /* 0x000fe20000000000 */
[----:B------:R-:W-:Y:S01]  /*4610*/  UTCHMMA.2CTA gdesc[UR40], gdesc[UR42], tmem[UR8], tmem[UR12], idesc[UR13], UPT ;  /* 0x00ff0c2a280075ea */ /* 0x000fe2000ba00008 */
[----:B------:R1:W-:Y:S01]  /*4620*/  UTCHMMA.2CTA gdesc[UR36], gdesc[UR38], tmem[UR8], tmem[UR6], idesc[UR7], UPT ;  /* 0x00ff0626240075ea */ /* 0x0003e2000ba00008 */
[----:B------:R2:W-:Y:S01]  /*4630*/  UTCHMMA.2CTA gdesc[UR32], gdesc[UR34], tmem[UR8], tmem[UR76], idesc[UR77], UPT ;  /* 0x00ff4c22200075ea */ /* 0x0005e2000ba00008 */
[----:B------:R-:W-:Y:S01]  /*4640*/  UMOV UR23, 0x40004040 ;  /* 0x4000404000177882 */ /* 0x000fe20000000000 */
[----:B------:R2:W-:Y:S01]  /*4650*/  UTCHMMA.2CTA gdesc[UR24], gdesc[UR26], tmem[UR8], tmem[UR74], idesc[UR75], UPT ;  /* 0x00ff4a1a180075ea */ /* 0x0005e2000ba00008 */
[----:B------:R-:W-:Y:S01]  /*4660*/  R2UR.FILL UR64, R5 ;  /* 0x00000000054072ca */ /* 0x000fe200004e0000 */
[----:B------:R2:W-:Y:S01]  /*4670*/  UTCHMMA.2CTA gdesc[UR20], gdesc[UR22], tmem[UR8], tmem[UR72], idesc[UR73], UPT ;  /* 0x00ff4816140075ea */ /* 0x0005e2000ba00008 */
[----:B------:R2:W-:Y:S01]  /*4680*/  UTCHMMA.2CTA gdesc[UR16], gdesc[UR18], tmem[UR8], tmem[UR70], idesc[UR71], UPT ;  /* 0x00ff4612100075ea */ /* 0x0005e2000ba00008 */
[----:B------:R2:W-:Y:S01]  /*4690*/  UTCHMMA.2CTA gdesc[UR4], gdesc[UR10], tmem[UR8], tmem[UR68], idesc[UR69], UPT ;  /* 0x00ff440a040075ea */ /* 0x0005e2000ba00008 */
[----:B------:R2:W-:Y:S09]  /*46a0*/  UTCBAR.2CTA.MULTICAST [UR63], URZ, UR65 ;  /* 0x000000ff3f0073e9 */ /* 0x0005f20008200841 */
[----:B------:R-:W-:Y:S01]  /*46b0*/  UISETP.NE.AND UP0, UPT, UR60, UR64, UPT ;  /* 0x000000403c00728c */ /* 0x000fe2000bf05270 */
[----:B-1----:R-:W-:Y:S08]  /*46c0*/  UMOV UR7, UR9 ;  /* 0x0000000900077c82 */ /* 0x002ff00008000000 */
[----:B---3--:R-:W-:Y:S05]  /*46d0*/  BRA.U UP0, `(.L_x_76) ;  /* 0xfffffff900447547 */ /* 0x008fea000b83ffff */
.L_x_73:
[----:B--2---:R-:W-:Y:S01]  /*46e0*/  R2UR UR4, R4 ;  /* 0x00000000040472ca */ /* 0x004fe200000e0000 */
[----:B------:R-:W-:Y:S01]  /*46f0*/  UMOV UR60, UR64 ;  /* 0x00000040003c7c82 */ /* 0x000fe20008000000 */
[----:B------:R-:W-:-:S11]  /*4700*/  R2UR UR5, R13 ;  /* 0x000000000d0572ca */ /* 0x000fd600000e0000 */
[----:B------:R-:W-:-:S09]  /*4710*/  UIADD3 UR4, UPT, UPT, UR4, 0xa0, URZ ;  /* 0x000000a004047890 */ /* 0x000fd2000fffe0ff */
[----:B------:R2:W-:Y:S01]  /*4720*/  UTCBAR.2CTA.MULTICAST [UR4], URZ, UR5 ;  /* 0x000000ff040073e9 */ /* 0x0005e20008200805 */
[----:B------:R-:W-:Y:S02]  /*4730*/  NOP ;  /* 0x0000000000007918 */ /* 0x000fe40000000000 */
.L_x_71:
[----:B--2---:R-:W-:Y:S02]  /*4740*/  R2UR UR4, R14 ;  /* 0x000000000e0472ca */ /* 0x004fe400000e0000 */
[----:B------:R-:W-:-:S04]  /*4750*/  ISETP.NE.AND P0, PT, R10, 0x2, PT ;  /* 0x000000020a00780c */ /* 0x000fc80003f05270 */
[----:B------:R-:W-:Y:S02]  /*4760*/  SEL R4, RZ, 0x1, P0 ;  /* 0x00000001ff047807 */ /* 0x000fe40000000000 */
[----:B------:R-:W-:Y:S02]  /*4770*/  SEL R10, R10, RZ, P0 ;  /* 0x000000ff0a0a7207 */ /* 0x000fe40000000000 */
[----:B------:R-:W-:-:S03]  /*4780*/  LOP3.LUT R9, R9, R4, RZ, 0x3c, !PT ;  /* 0x0000000409097212 */ /* 0x000fc600078e3cff */
[----:B------:R-:W-:-:S04]  /*4790*/  UIADD3 UR4, UPT, UPT, UR4, 0x1, URZ ;  /* 0x0000000104047890 */ /* 0x000fc8000fffe0ff */
[----:B------:R-:W-:-:S04]  /*47a0*/  UISETP.NE.AND UP0, UPT, UR4, 0x4, UPT ;  /* 0x000000040400788c */ /* 0x000fc8000bf05270 */
[----:B------:R-:W-:Y:S02]  /*47b0*/  USEL UR5, URZ, 0x1, UP0 ;  /* 0x00000001ff057887 */ /* 0x000fe40008000000 */
[----:B------:R-:W-:-:S04]  /*47c0*/  USEL UR4, UR4, URZ, UP0 ;  /* 0x000000ff04047287 */ /* 0x000fc80008000000 */
[----:B------:R-:W-:Y:S02]  /*47d0*/  LOP3.LUT R11, R11, UR5, RZ, 0x3c, !PT ;  /* 0x000000050b0b7c12 */ /* 0x000fe4000f8e3cff */
[----:B------:R-:W-:Y:S01]  /*47e0*/  IMAD.U32 R14, RZ, RZ, UR4 ;  /* 0x00000004ff0e7e24 */ /* 0x000fe2000f8e00ff */
[----:B------:R-:W-:Y:S06]  /*47f0*/  @P1 BRA `(.L_x_77) ;  /* 0xfffffff4005c1947 */ /* 0x000fec000383ffff */
[----:B------:R-:W2:Y:S01]  /*4800*/  S2UR UR8, SR_CgaCtaId ;  /* 0x00000000000879c3 */ /* 0x000ea20000008800 */
[----:B------:R-:W-:Y:S02]  /*4810*/  ELECT P0, URZ, PT ;  /* 0x0000000000ff782f */ /* 0x000fe40003800000 */
[----:B------:R-:W-:Y:S01]  /*4820*/  R2UR UR5, R2 ;  /* 0x00000000020572ca */ /* 0x000fe200000e0000 */
[----:B------:R-:W-:Y:S01]  /*4830*/  UMOV UR4, 0x40 ;  /* 0x0000004000047882 */ /* 0x000fe20000000000 */
[----:B------:R-:W-:-:S03]  /*4840*/  IMAD.MOV.U32 R2, RZ, RZ, 0x1 ;  /* 0x00000001ff027424 */ /* 0x000fc600078e00ff */
[----:B------:R-:W-:Y:S08]  /*4850*/  UVIRTCOUNT.DEALLOC.SMPOOL 0x80 ;  /* 0x000000800000784c */ /* 0x000ff00000000000 */
[----:B------:R-:W-:Y:S02]  /*4860*/  UISETP.NE.AND UP1, UPT, UR5, URZ, UPT ;  /* 0x000000ff0500728c */ /* 0x000fe4000bf25270 */
[----:B--2---:R-:W-:-:S09]  /*4870*/  ULEA UR8, UR8, UR4, 0x18 ;  /* 0x0000000408087291 */ /* 0x004fd2000f8ec0ff */
[----:B------:R2:W-:Y:S01]  /*4880*/  @P0 STS.U8 [UR8+0x1c], R2 ;  /* 0x00001c02ff000988 */ /* 0x0005e20008000008 */
[----:B------:R-:W-:Y:S05]  /*4890*/  BRA.U UP1, `(.L_x_78) ;  /* 0x0000000101a87547 */ /* 0x000fea000b800000 */
[----:B------:R-:W-:Y:S01]  /*48a0*/  R2UR UR4, R14 ;  /* 0x000000000e0472ca */ /* 0x000fe200000e0000 */
[----:B------:R-:W-:Y:S01]  /*48b0*/  UIADD3 UR7, UPT, UPT, UR62, 0xc0, URZ ;  /* 0x000000c03e077890 */ /* 0x000fe2000fffe0ff */
[----:B-1----:R-:W-:-:S11]  /*48c0*/  SHF.L.U32 R3, R11, 0x1f, RZ ;  /* 0x0000001f0b037819 */ /* 0x002fd600000006ff */
[----:B------:R-:W-:-:S09]  /*48d0*/  ULEA UR4, UR4, UR7, 0x3 ;  /* 0x0000000704047291 */ /* 0x000fd2000f8e18ff */
[----:B------:R-:W1:Y:S02]  /*48e0*/  SYNCS.PHASECHK.TRANS64.TRYWAIT P0, [UR4], R3 ;  /* 0x00000003ff0075a7 */ /* 0x000e640008001104 */
[----:B-1----:R-:W-:Y:S05]  /*48f0*/  @!P0 BRA `(.L_x_79) ;  /* 0x0000005800248947 */ /* 0x002fea0003800000 */
.L_x_173:
[----:B------:R-:W-:-:S13]  /*4900*/  R2UR UR4, R14 ;  /* 0x000000000e0472ca */ /* 0x000fda00000e0000 */
[----:B------:R-:W-:-:S04]  /*4910*/  UIADD3 UR4, UPT, UPT, UR4, 0x1, URZ ;  /* 0x0000000104047890 */ /* 0x000fc8000fffe0ff */
[----:B------:R-:W-:-:S04]  /*4920*/  UISETP.NE.AND UP0, UPT, UR4, 0x4, UPT ;  /* 0x000000040400788c */ /* 0x000fc8000bf05270 */
[----:B------:R-:W-:Y:S02]  /*4930*/  USEL UR6, URZ, 0x1, UP0 ;  /* 0x00000001ff067887 */ /* 0x000fe40008000000 */
[----:B------:R-:W-:-:S04]  /*4940*/  USEL UR4, UR4, URZ, UP0 ;  /* 0x000000ff04047287 */ /* 0x000fc80008000000 */
[----:B------:R-:W-:Y:S01]  /*4950*/  ULEA UR5, UR4, UR7, 0x3 ;  /* 0x0000000704057291 */ /* 0x000fe2000f8e18ff */
[----:B-1----:R-:W-:-:S04]  /*4960*/  LOP3.LUT R3, R11, UR6, RZ, 0x3c, !PT ;  /* 0x000000060b037c12 */ /* 0x002fc8000f8e3cff */
[----:B------:R-:W-:-:S04]  /*4970*/  SHF.L.U32 R5, R3, 0x1f, RZ ;  /* 0x0000001f03057819 */ /* 0x000fc800000006ff */
[----:B------:R-:W1:Y:S02]  /*4980*/  SYNCS.PHASECHK.TRANS64.TRYWAIT P0, [UR5], R5 ;  /* 0x00000005ff0075a7 */ /* 0x000e640008001105 */
[----:B-1----:R-:W-:Y:S05]  /*4990*/  @!P0 BRA `(.L_x_80) ;  /* 0x0000005800148947 */ /* 0x002fea0003800000 */
.L_x_175:
        /* <DEDUP_REMOVED lines=9> */
.L_x_177:
[----:B------:R-:W-:-:S04]  /*4a30*/  UIADD3 UR4, UPT, UPT, UR4, 0x1, URZ ;  /* 0x0000000104047890 */ /* 0x000fc8000fffe0ff */
[----:B------:R-:W-:-:S04]  /*4a40*/  UISETP.NE.AND UP0, UPT, UR4, 0x4, UPT ;  /* 0x000000040400788c */ /* 0x000fc8000bf05270 */
[----:B------:R-:W-:Y:S02]  /*4a50*/  USEL UR5, URZ, 0x1, UP0 ;  /* 0x00000001ff057887 */ /* 0x000fe40008000000 */
[----:B------:R-:W-:-:S04]  /*4a60*/  USEL UR4, UR4, URZ, UP0 ;  /* 0x000000ff04047287 */ /* 0x000fc80008000000 */
[----:B------:R-:W-:Y:S01]  /*4a70*/  ULEA UR4, UR4, UR7, 0x3 ;  /* 0x0000000704047291 */ /* 0x000fe2000f8e18ff */
[----:B------:R-:W-:-:S04]  /*4a80*/  LOP3.LUT R3, R3, UR5, RZ, 0x3c, !PT ;  /* 0x0000000503037c12 */ /* 0x000fc8000f8e3cff */
[----:B------:R-:W-:Y:S01]  /*4a90*/  SHF.L.U32 R3, R3, 0x1f, RZ ;  /* 0x0000001f03037819 */ /* 0x000fe200000006ff */
[----:B-12---:R-:W-:-:S04]  /*4aa0*/  IMAD.U32 R2, RZ, RZ, UR4 ;  /* 0x00000004ff027e24 */ /* 0x006fc8000f8e00ff */
[----:B------:R1:W2:Y:S03]  /*4ab0*/  SYNCS.PHASECHK.TRANS64.TRYWAIT P0, [R2+URZ], R3 ;  /* 0x00000003020075a7 */ /* 0x0002a600080011ff */
[----:B--2---:R-:W-:Y:S05]  /*4ac0*/  @!P0 NANOSLEEP.SYNCS 0x989680 ;  /* 0x009896800000895d */ /* 0x004fea0003900000 */
[----:B------:R-:W2:Y:S02]  /*4ad0*/  @!P0 SYNCS.PHASECHK.TRANS64 P0, [R2+URZ], R3 ;  /* 0x00000003020085a7 */ /* 0x000ea400080010ff */
[----:B--2---:R-:W-:Y:S05]  /*4ae0*/  @P0 BRA `(.L_x_82) ;  /* 0x0000000000240947 */ /* 0x004fea0003800000 */
.L_x_83:
[----:B--2---:R2:W3:Y:S02]  /*4af0*/  SYNCS.PHASECHK.TRANS64.TRYWAIT P0, [R2+URZ], R3 ;  /* 0x00000003020075a7 */ /* 0x0044e400080011ff */
[----:B---3--:R-:W-:Y:S05]  /*4b00*/  @!P0 NANOSLEEP.SYNCS 0x989680 ;  /* 0x009896800000895d */ /* 0x008fea0003900000 */
[----:B------:R-:W3:Y:S02]  /*4b10*/  @!P0 SYNCS.PHASECHK.TRANS64 P0, [R2+URZ], R3 ;  /* 0x00000003020085a7 */ /* 0x000ee400080010ff */
[----:B---3--:R-:W-:Y:S05]  /*4b20*/  @!P0 BRA `(.L_x_83) ;  /* 0xfffffffc00f08947 */ /* 0x008fea000383ffff */
[----:B------:R-:W-:Y:S05]  /*4b30*/  BRA `(.L_x_82) ;  /* 0x0000000000107947 */ /* 0x000fea0003800000 */
.L_x_78:
[----:B------:R-:W-:Y:S01]  /*4b40*/  R2UR UR5, R0 ;  /* 0x00000000000572ca */ /* 0x000fe200000e0000 */
[----:B------:R-:W-:-:S12]  /*4b50*/  UIADD3 UR4, UPT, UPT, UR62, 0x100, URZ ;  /* 0x000001003e047890 */ /* 0x000fd8000fffe0ff */
[----:B------:R-:W-:-:S09]  /*4b60*/  UPRMT UR4, UR5, 0x654, UR4 ;  /* 0x0000065405047896 */ /* 0x000fd20008000004 */
[----:B------:R-:W-:Y:S03]  /*4b70*/  SYNCS.ARRIVE.TRANS64.RED.A1T0 RZ, [UR4], RZ ;  /* 0x000000ffffff79a7 */ /* 0x000fe60008100404 */
.L_x_82:
[----:B-12---:R-:W-:Y:S01]  /*4b80*/  SHF.L.U32 R3, RZ, 0x1f, RZ ;  /* 0x0000001fff037819 */ /* 0x006fe200000006ff */
[----:B------:R-:W-:Y:S01]  /*4b90*/  UIADD3 UR4, UPT, UPT, UR62, 0x100, URZ ;  /* 0x000001003e047890 */ /* 0x000fe2000fffe0ff */
[----:B------:R-:W-:Y:S02]  /*4ba0*/  PLOP3.LUT P0, PT, PT, PT, UP1, 0x80, 0x8 ;  /* 0x000000000008781c */ /* 0x000fe40003f0f018 */
[----:B------:R-:W1:Y:S02]  /*4bb0*/  SYNCS.PHASECHK.TRANS64.TRYWAIT P1, [UR62+0x100], R3 ;  /* 0x00010003ff0075a7 */ /* 0x000e64000802113e */
[----:B-1----:R-:W-:Y:S09]  /*4bc0*/  @!P1 BRA `(.L_x_84) ;  /* 0x0000005400b89947 */ /* 0x002ff20003800000 */
.L_x_179:
[----:B------:R-:W-:Y:S02]  /*4bd0*/  R2UR UR6, R0 ;  /* 0x00000000000672ca */ /* 0x000fe400000e0000 */
[----:B------:R-:W-:-:S11]  /*4be0*/  R2UR UR5, R16 ;  /* 0x00000000100572ca */ /* 0x000fd600000e0000 */
[----:B------:R-:W-:-:S03]  /*4bf0*/  @!UP1 UPRMT UR4, UR6, 0x654, UR4 ;  /* 0x0000065406049896 */ /* 0x000fc60008000004 */
[----:B------:R-:W-:-:S06]  /*4c00*/  UMOV UR6, 0x1 ;  /* 0x0000000100067882 */ /* 0x000fcc0000000000 */
[----:B------:R-:W-:Y:S01]  /*4c10*/  @!P0 SYNCS.ARRIVE.TRANS64.RED.A1T0 RZ, [UR4], RZ ;  /* 0x000000ffffff89a7 */ /* 0x000fe20008100404 */
[----:B------:R-:W-:Y:S01]  /*4c20*/  NOP ;  /* 0x0000000000007918 */ /* 0x000fe20000000000 */
[----:B------:R-:W2:Y:S01]  /*4c30*/  LDS R0, [UR8+0x14] ;  /* 0x00001408ff007984 */ /* 0x000ea20008000800 */
[----:B------:R-:W-:-:S03]  /*4c40*/  ULOP3.LUT UR4, UR5, 0xffff, URZ, 0xc0, !UPT ;  /* 0x0000ffff05047892 */ /* 0x000fc6000f8ec0ff */
[----:B------:R-:W-:Y:S01]  /*4c50*/  UMOV UR5, 0xffff ;  /* 0x0000ffff00057882 */ /* 0x000fe20000000000 */
[----:B------:R-:W-:-:S04]  /*4c60*/  USHF.R.U32.HI UR4, URZ, 0x5, UR4 ;  /* 0x00000005ff047899 */ /* 0x000fc80008011604 */
[----:B------:R-:W-:Y:S02]  /*4c70*/  USHF.L.U32 UR5, UR5, UR4, URZ ;  /* 0x0000000405057299 */ /* 0x000fe400080006ff */
[----:B------:R-:W-:-:S04]  /*4c80*/  USHF.L.U32 UR4, UR6, UR4, URZ ;  /* 0x0000000406047299 */ /* 0x000fc800080006ff */
[----:B--2---:R-:W-:-:S04]  /*4c90*/  LOP3.LUT R0, R0, UR5, RZ, 0xc0, !PT ;  /* 0x0000000500007c12 */ /* 0x004fc8000f8ec0ff */
[----:B------:R-:W-:-:S13]  /*4ca0*/  ISETP.NE.AND P0, PT, R0, UR5, PT ;  /* 0x0000000500007c0c */ /* 0x000fda000bf05270 */
[----:B------:R-:W-:Y:S05]  /*4cb0*/  @P0 BRA `(.L_x_85) ;  /* 0x0000000000580947 */ /* 0x000fea0003800000 */
[----:B------:R-:W2:Y:S02]  /*4cc0*/  LDS R0, [UR8+0x18] ;  /* 0x00001808ff007984 */ /* 0x000ea40008000800 */
[----:B--2---:R-:W-:-:S04]  /*4cd0*/  LOP3.LUT R0, R0, UR4, RZ, 0xc0, !PT ;  /* 0x0000000400007c12 */ /* 0x004fc8000f8ec0ff */
[----:B------:R-:W-:-:S13]  /*4ce0*/  ISETP.NE.AND P0, PT, R0, UR4, PT ;  /* 0x0000000400007c0c */ /* 0x000fda000bf05270 */
[----:B------:R-:W-:Y:S05]  /*4cf0*/  @P0 BRA `(.L_x_86) ;  /* 0x00000000003c0947 */ /* 0x000fea0003800000 */
[----:B-1----:R-:W1:Y:S01]  /*4d00*/  S2R R2, SR_LANEID ;  /* 0x0000000000027919 */ /* 0x002e620000000000 */
[----:B------:R-:W-:Y:S01]  /*4d10*/  ULOP3.LUT UR5, URZ, UR5, URZ, 0x33, !UPT ;  /* 0x00000005ff057292 */ /* 0x000fe2000f8e33ff */
[----:B------:R-:W-:Y:S01]  /*4d20*/  LOP3.LUT R4, RZ, UR4, RZ, 0x33, !PT ;  /* 0x00000004ff047c12 */ /* 0x000fe2000f8e33ff */
[----:B------:R-:W-:Y:S02]  /*4d30*/  VOTEU.ANY UR4, UPT, PT ;  /* 0x0000000000047886 */ /* 0x000fe400038e0100 */
[----:B------:R-:W-:Y:S01]  /*4d40*/  UFLO.U32 UR4, UR4 ;  /* 0x00000004000472bd */ /* 0x000fe200080e0000 */
[----:B------:R-:W2:Y:S01]  /*4d50*/  REDUX UR6, R4 ;  /* 0x00000000040673c4 */ /* 0x000ea20000000000 */
[----:B------:R-:W-:-:S06]  /*4d60*/  IMAD.U32 R0, RZ, RZ, UR5 ;  /* 0x00000005ff007e24 */ /* 0x000fcc000f8e00ff */
[----:B------:R3:W-:Y:S01]  /*4d70*/  UTCATOMSWS.AND URZ, UR5 ;  /* 0x0000000500ff79e3 */ /* 0x0007e20008000000 */
[----:B------:R-:W4:Y:S01]  /*4d80*/  REDUX UR7, R0 ;  /* 0x00000000000773c4 */ /* 0x000f220000000000 */
[----:B-1----:R-:W-:Y:S01]  /*4d90*/  ISETP.EQ.U32.AND P0, PT, R2, UR4, PT ;  /* 0x0000000402007c0c */ /* 0x002fe2000bf02070 */
[----:B--2---:R-:W-:Y:S01]  /*4da0*/  IMAD.U32 R2, RZ, RZ, UR6 ;  /* 0x00000006ff027e24 */ /* 0x004fe2000f8e00ff */
[----:B----4-:R-:W-:-:S11]  /*4db0*/  MOV R3, UR7 ;  /* 0x0000000700037c02 */ /* 0x010fd60008000f00 */
[----:B------:R3:W-:Y:S04]  /*4dc0*/  @P0 ATOMS.AND RZ, [UR8+0x14], R3 ;  /* 0x00001403ffff098c */ /* 0x0007e8000a800008 */
[----:B------:R3:W-:Y:S01]  /*4dd0*/  @P0 ATOMS.AND RZ, [UR8+0x18], R2 ;  /* 0x00001802ffff098c */ /* 0x0007e2000a800008 */
[----:B------:R-:W-:Y:S05]  /*4de0*/  BRA `(.L_x_87) ;  /* 0x0000000000147947 */ /* 0x000fea0003800000 */
.L_x_86:
[----:B-1----:R-:W-:Y:S02]  /*4df0*/  MOV R2, 0x4e10 ;  /* 0x00004e1000027802 */ /* 0x002fe40000000f00 */
[----:B-----5:R-:W-:Y:S05]  /*4e00*/  CALL.REL.NOINC `($__internal_0_$__cuda_sm10x_tcgen05_guardrail_trap_col_being_dealloced_not_returned_by_alloc) ;  /* 0x0000005800907944 */ /* 0x020fea0003c00000 */
[----:B------:R-:W-:Y:S05]  /*4e10*/  BRA `(.L_x_87) ;  /* 0x0000000000087947 */ /* 0x000fea0003800000 */
.L_x_85:
[----:B-1----:R-:W-:Y:S02]  /*4e20*/  MOV R2, 0x4e40 ;  /* 0x00004e4000027802 */ /* 0x002fe40000000f00 */
[----:B-----5:R-:W-:Y:S05]  /*4e30*/  CALL.REL.NOINC `($__internal_2_$__cuda_sm10x_tcgen05_guardrail_trap_unallocated_columns_being_dealloced) ;  /* 0x00000058009c7944 */ /* 0x020fea0003c00000 */
.L_x_87:
[----:B------:R-:W-:Y:S01]  /*4e40*/  NOP ;  /* 0x0000000000007918 */ /* 0x000fe20000000000 */
[----:B---3--:R-:W-:Y:S05]  /*4e50*/  EXIT ;  /* 0x000000000000794d */ /* 0x008fea0003800000 */
.L_x_58:
[----:B------:R-:W-:-:S09]  /*4e60*/  UISETP.NE.OR UP0, UPT, UR21, 0x3, !UP3 ;  /* 0x000000031500788c */ /* 0x000fd2000df05670 */
[----:B------:R-:W-:Y:S05]  /*4e70*/  BRA.U UP0, `(.L_x_88) ;  /* 0x0000001100c07547 */ /* 0x000fea000b800000 */
[----:B------:R-:W1:Y:S01]  /*4e80*/  LDCU UR31, c[0x0][0x370] ;  /* 0x00006e00ff1f77ac */ /* 0x000e620008000800 */
[----:B------:R-:W2:Y:S01]  /*4e90*/  LDC.64 R16, c[0x0][0x348] ;  /* 0x0000d200ff107b82 */ /* 0x000ea20000000a00 */
[----:B------:R-:W-:Y:S02]  /*4ea0*/  HFMA2 R13, -RZ, RZ, 0, 0 ;  /* 0x00000000ff0d7431 */ /* 0x000fe400000001ff */
[----:B------:R-:W-:Y:S01]  /*4eb0*/  IMAD.MOV.U32 R15, RZ, RZ, 0x1 ;  /* 0x00000001ff0f7424 */ /* 0x000fe200078e00ff */
[----:B------:R-:W1:Y:S01]  /*4ec0*/  LDCU.128 UR48, c[0x0][0xb10] ;  /* 0x00016200ff3077ac */ /* 0x000e620008000c00 */
[----:B------:R-:W-:Y:S01]  /*4ed0*/  IMAD.MOV.U32 R14, RZ, RZ, RZ ;  /* 0x000000ffff0e7224 */ /* 0x000fe200078e00ff */
[----:B------:R-:W-:Y:S01]  /*4ee0*/  MOV R7, 0x2000 ;  /* 0x0000200000077802 */ /* 0x000fe20000000f00 */
[----:B------:R-:W3:Y:S01]  /*4ef0*/  LDCU UR30, c[0x0][0x374] ;  /* 0x00006e80ff1e77ac */ /* 0x000ee20008000800 */
[----:B------:R-:W4:Y:S01]  /*4f00*/  LDC.64 R2, c[0x0][0x888] ;  /* 0x00022200ff027b82 */ /* 0x000f220000000a00 */
[----:B------:R-:W3:Y:S01]  /*4f10*/  LDCU UR15, c[0x0][0xb0c] ;  /* 0x00016180ff0f77ac */ /* 0x000ee20008000800 */
[----:B------:R-:W2:Y:S06]  /*4f20*/  LDCU UR47, c[0x0][0xb20] ;  /* 0x00016400ff2f77ac */ /* 0x000eac0008000800 */
[----:B------:R-:W4:Y:S01]  /*4f30*/  LDC.64 R4, c[0x0][0x890] ;  /* 0x00022400ff047b82 */ /* 0x000f220000000a00 */
[----:B------:R-:W2:Y:S01]  /*4f40*/  LDCU UR4, c[0x0][0xb30] ;  /* 0x00016600ff0477ac */ /* 0x000ea20008000800 */
[----:B------:R-:W-:Y:S01]  /*4f50*/  UMOV UR21, 0x400 ;  /* 0x0000040000157882 */ /* 0x000fe20000000000 */
[----:B-1----:R-:W-:-:S02]  /*4f60*/  UIMAD.WIDE.U32 UR6, UR31, UR48, URZ ;  /* 0x000000301f0672a5 */ /* 0x002fc4000f8e00ff */
[----:B---3--:R-:W-:Y:S02]  /*4f70*/  UIMAD.WIDE.U32 UR8, UR30, UR51, URZ ;  /* 0x000000331e0872a5 */ /* 0x008fe4000f8e00ff */
[----:B------:R-:W-:Y:S02]  /*4f80*/  ULEA UR21, UR61, UR21, 0x18 ;  /* 0x000000153d157291 */ /* 0x000fe4000f8ec0ff */
[----:B------:R-:W-:Y:S02]  /*4f90*/  UPLOP3.LUT UP2, UPT, UPT, UPT, UPT, 0x40, 0x4 ;  /* 0x000000000004789c */ /* 0x000fe40003f4e870 */
[----:B------:R-:W-:Y:S01]  /*4fa0*/  UIADD3 UR37, UPT, UPT, UR21, 0x48, URZ ;  /* 0x0000004815257890 */ /* 0x000fe2000fffe0ff */
[----:B------:R-:W-:Y:S01]  /*4fb0*/  UMOV UR6, UR7 ;  /* 0x0000000700067c82 */ /* 0x000fe20008000000 */
[----:B------:R-:W-:Y:S01]  /*4fc0*/  UMOV UR38, UR9 ;  /* 0x0000000900267c82 */ /* 0x000fe20008000000 */
[----:B------:R-:W-:Y:S02]  /*4fd0*/  UISETP.GE.AND UP0, UPT, UR39, 0x1, UPT ;  /* 0x000000012700788c */ /* 0x000fe4000bf06270 */
[----:B------:R-:W-:Y:S01]  /*4fe0*/  UISETP.NE.AND UP4, UPT, UR39, 0x1, UPT ;  /* 0x000000012700788c */ /* 0x000fe2000bf85270 */
[----:B------:R-:W1:Y:S01]  /*4ff0*/  LDCU.64 UR22, c[0x0][0xb28] ;  /* 0x00016500ff1677ac */ /* 0x000e620008000a00 */
[----:B------:R-:W-:-:S02]  /*5000*/  UISETP.NE.AND UP6, UPT, UR15, 0x1, UPT ;  /* 0x000000010f00788c */ /* 0x000fc4000bfc5270 */
[----:B------:R-:W-:Y:S02]  /*5010*/  UISETP.NE.AND UP5, UPT, UR50, 0x1, UPT ;  /* 0x000000013200788c */ /* 0x000fe4000bfa5270 */
[----:B------:R-:W-:Y:S02]  /*5020*/  UIADD3 UR41, UPT, UPT, UR21, 0x30, URZ ;  /* 0x0000003015297890 */ /* 0x000fe4000fffe0ff */
[----:B------:R-:W-:Y:S02]  /*5030*/  UIADD3 UR33, UPT, UPT, UR21, 0x38, URZ ;  /* 0x0000003815217890 */ /* 0x000fe4000fffe0ff */
[----:B------:R-:W-:Y:S02]  /*5040*/  UIADD3 UR25, UPT, UPT, UR21, 0x40, URZ ;  /* 0x0000004015197890 */ /* 0x000fe4000fffe0ff */
[----:B------:R-:W-:Y:S02]  /*5050*/  UPRMT UR37, UR61, 0x654, UR37 ;  /* 0x000006543d257896 */ /* 0x000fe40008000025 */
[----:B------:R-:W-:-:S02]  /*5060*/  USHF.R.U32.HI UR45, URZ, UR49, UR6 ;  /* 0x00000031ff2d7299 */ /* 0x000fc40008011606 */
[----:B--2---:R-:W-:Y:S02]  /*5070*/  USHF.R.U32.HI UR38, URZ, UR47, UR38 ;  /* 0x0000002fff267299 */ /* 0x004fe40008011626 */
[----:B------:R-:W-:-:S11]  /*5080*/  UISETP.NE.AND UP3, UPT, UR4, 0x1, UPT ;  /* 0x000000010400788c */ /* 0x000fd6000bf65270 */
.L_x_99:
[C---:B------:R-:W-:Y:S02]  /*5090*/  LEA R12, R14.reuse, UR21, 0x3 ;  /* 0x000000150e0c7c11 */ /* 0x040fe4000f8e18ff */
[----:B------:R-:W-:Y:S02]  /*50a0*/  SHF.L.U32 R9, R13, 0x1f, RZ ;  /* 0x0000001f0d097819 */ /* 0x000fe400000006ff */
[----:B------:R-:W-:Y:S02]  /*50b0*/  LEA R10, R14, UR21, 0x4 ;  /* 0x000000150e0a7c11 */ /* 0x000fe4000f8e20ff */
[----:B------:R-:W2:Y:S02]  /*50c0*/  SYNCS.PHASECHK.TRANS64.TRYWAIT P0, [R12+URZ+0x80], R9 ;  /* 0x000080090c0075a7 */ /* 0x000ea400080011ff */
[----:B--23--:R-:W-:Y:S05]  /*50d0*/  @!P0 BRA `(.L_x_89) ;  /* 0x00000050008c8947 */ /* 0x00cfea0003800000 */
.L_x_180:
[----:B--2---:R-:W2:Y:S01]  /*50e0*/  LDS.128 R8, [R10+0x110] ;  /* 0x000110000a087984 */ /* 0x004ea20000000c00 */
[----:B------:R-:W-:Y:S01]  /*50f0*/  UISETP.GE.AND UP0, UPT, UR39, 0x1, UPT ;  /* 0x000000012700788c */ /* 0x000fe2000bf06270 */
[----:B------:R-:W-:Y:S01]  /*5100*/  @!PT LDS RZ, [RZ] ;  /* 0x00000000fffff984 */ /* 0x000fe20000000800 */
[----:B------:R-:W-:Y:S01]  /*5110*/  @!PT LDS RZ, [RZ] ;  /* 0x00000000fffff984 */ /* 0x000fe20000000800 */
[----:B------:R-:W-:Y:S01]  /*5120*/  @!PT LDS RZ, [RZ] ;  /* 0x00000000fffff984 */ /* 0x000fe20000000800 */
[----:B------:R-:W-:Y:S01]  /*5130*/  @!PT LDS RZ, [RZ] ;  /* 0x00000000fffff984 */ /* 0x000fe20000000800 */
[----:B------:R3:W-:Y:S06]  /*5140*/  MEMBAR.ALL.CTA ;  /* 0x0000000000007992 */ /* 0x0007ec0000008000 */
[----:B---3--:R-:W3:Y:S01]  /*5150*/  FENCE.VIEW.ASYNC.S ;  /* 0x00000000000073c6 */ /* 0x008ee20000000000 */
[----:B--2---:R-:W-:Y:S11]  /*5160*/  LOP3.LUT P0, RZ, R10, 0x1, RZ, 0xc0, !PT ;  /* 0x000000010aff7812 */ /* 0x004ff6000780c0ff */
[----:B------:R-:W-:Y:S02]  /*5170*/  @!UPT UIADD3 URZ, UPT, UPT, URZ, URZ, URZ ;  /* 0x000000fffffff290 */ /* 0x000fe4000fffe0ff */
[----:B---3--:R-:W-:Y:S01]  /*5180*/  VOTEU.ANY UP1, P0 ;  /* 0x0000000000ff7886 */ /* 0x008fe20000020100 */
[----:B------:R-:W-:Y:S11]  /*5190*/  PLOP3.LUT P0, PT, PT, PT, UP1, 0x80, 0x8 ;  /* 0x000000000008781c */ /* 0x000ff60003f0f018 */
[----:B------:R-:W-:Y:S02]  /*51a0*/  @!UPT UIADD3 URZ, UPT, UPT, URZ, URZ, URZ ;  /* 0x000000fffffff290 */ /* 0x000fe4000fffe0ff */
[----:B------:R-:W-:Y:S02]  /*51b0*/  @P0 SHF.R.U32.HI R0, RZ, 0x10, R9 ;  /* 0x00000010ff000819 */ /* 0x000fe40000011609 */
[----:B------:R-:W-:Y:S02]  /*51c0*/  @P0 MOV R6, R8 ;  /* 0x0000000800060202 */ /* 0x000fe40000000f00 */
[----:B------:R-:W-:Y:S01]  /*51d0*/  @P0 R2UR UR4, R0 ;  /* 0x00000000000402ca */ /* 0x000fe200000e0000 */
[----:B------:R-:W-:Y:S01]  /*51e0*/  VIADD R0, R12, 0x90 ;  /* 0x000000900c007836 */ /* 0x000fe20000000000 */
[----:B------:R-:W-:Y:S02]  /*51f0*/  @P0 LOP3.LUT R8, R9, 0xffff, RZ, 0xc0, !PT ;  /* 0x0000ffff09080812 */ /* 0x000fe400078ec0ff */
[----:B------:R-:W-:Y:S02]  /*5200*/  @P0 R2UR UR6, R6 ;  /* 0x00000000060602ca */ /* 0x000fe400000e0000 */
[----:B------:R-:W-:Y:S02]  /*5210*/  PRMT R0, RZ, 0x654, R0 ;  /* 0x00000654ff007816 */ /* 0x000fe40000000000 */
[----:B------:R-:W-:Y:S02]  /*5220*/  @P0 R2UR UR5, R8 ;  /* 0x00000000080502ca */ /* 0x000fe400000e0000 */
[----:B------:R2:W-:Y:S03]  /*5230*/  SYNCS.ARRIVE.TRANS64.RED.A1T0 RZ, [R0+URZ], RZ ;  /* 0x000000ff00ff79a7 */ /* 0x0005e600081004ff */
[----:B------:R-:W-:Y:S04]  /*5240*/  @UP1 UMOV UR29, UR4 ;  /* 0x00000004001d1c82 */ /* 0x000fe80008000000 */
[----:B------:R-:W-:Y:S04]  /*5250*/  @UP1 UMOV UR14, UR6 ;  /* 0x00000006000e1c82 */ /* 0x000fe80008000000 */
[----:B------:R-:W-:Y:S01]  /*5260*/  @UP1 UMOV UR13, UR5 ;  /* 0x00000005000d1c82 */ /* 0x000fe20008000000 */
[----:B------:R-:W-:Y:S05]  /*5270*/  BRA.U !UP0, `(.L_x_90) ;  /* 0x0000000108a47547 */ /* 0x000fea000b800000 */
[----:B------:R-:W-:Y:S02]  /*5280*/  UIMAD.WIDE.U32 UR16, UR13, UR51, URZ ;  /* 0x000000330d1072a5 */ /* 0x000fe4000f8e00ff */
[----:B------:R-:W-:Y:S02]  /*5290*/  UIMAD.WIDE.U32 UR18, UR14, UR48, URZ ;  /* 0x000000300e1272a5 */ /* 0x000fe4000f8e00ff */
[----:B------:R-:W-:Y:S02]  /*52a0*/  USEL UR4, UR30, UR38, !UP5 ;  /* 0x000000261e047287 */ /* 0x000fe4000e800000 */
[----:B------:R-:W-:Y:S02]  /*52b0*/  USEL UR7, UR31, UR45, !UP6 ;  /* 0x0000002d1f077287 */ /* 0x000fe4000f000000 */
[----:B-1----:R-:W-:Y:S02]  /*52c0*/  UIMAD.WIDE.U32 UR8, UR4, UR22, URZ ;  /* 0x00000016040872a5 */ /* 0x002fe4000f8e00ff */
[----:B------:R-:W-:Y:S01]  /*52d0*/  UIMAD.WIDE.U32 UR10, UR7, UR22, URZ ;  /* 0x00000016070a72a5 */ /* 0x000fe2000f8e00ff */
[----:B------:R-:W-:Y:S02]  /*52e0*/  UMOV UR5, UR17 ;  /* 0x0000001100057c82 */ /* 0x000fe40008000000 */
[----:B------:R-:W-:Y:S03]  /*52f0*/  USHF.R.U32.HI UR6, URZ, UR47, UR5 ;  /* 0x0000002fff067299 */ /* 0x000fe60008011605 */
[----:B------:R-:W-:Y:S01]  /*5300*/  UMOV UR5, UR19 ;  /* 0x0000001300057c82 */ /* 0x000fe20008000000 */
[----:B------:R-:W-:Y:S02]  /*5310*/  USEL UR6, UR13, UR6, !UP5 ;  /* 0x000000060d067287 */ /* 0x000fe4000e800000 */
[----:B------:R-:W-:Y:S03]  /*5320*/  USHF.R.U32.HI UR12, URZ, UR49, UR5 ;  /* 0x00000031ff0c7299 */ /* 0x000fe60008011605 */
[----:B------:R-:W-:Y:S02]  /*5330*/  UMOV UR5, UR9 ;  /* 0x0000000900057c82 */ /* 0x000fe40008000000 */
[----:B------:R-:W-:Y:S03]  /*5340*/  @UP4 USHF.R.U32.HI UR4, URZ, UR23, UR5 ;  /* 0x00000017ff044299 */ /* 0x000fe60008011605 */
[----:B------:R-:W-:Y:S01]  /*5350*/  UMOV UR5, UR11 ;  /* 0x0000000b00057c82 */ /* 0x000fe20008000000 */
[----:B------:R-:W-:Y:S02]  /*5360*/  UIMAD UR4, UR39, UR4, URZ ;  /* 0x00000004270472a4 */ /* 0x000fe4000f8e02ff */
[----:B------:R-:W-:Y:S02]  /*5370*/  @UP4 USHF.R.U32.HI UR7, URZ, UR23, UR5 ;  /* 0x00000017ff074299 */ /* 0x000fe40008011605 */
[----:B------:R-:W-:Y:S02]  /*5380*/  UIMAD.WIDE.U32 UR10, UR6, UR22, URZ ;  /* 0x00000016060a72a5 */ /* 0x000fe4000f8e00ff */
[----:B------:R-:W-:Y:S02]  /*5390*/  USEL UR5, UR14, UR12, !UP6 ;  /* 0x0000000c0e057287 */ /* 0x000fe4000f000000 */
[----:B------:R-:W-:Y:S02]  /*53a0*/  UIMAD UR8, UR39, UR7, URZ ;  /* 0x00000007270872a4 */ /* 0x000fe4000f8e02ff */
[----:B------:R-:W-:Y:S03]  /*53b0*/  UISETP.GE.AND UP0, UPT, UR6, UR4, UPT ;  /* 0x000000040600728c */ /* 0x000fe6000bf06270 */
[----:B------:R-:W-:Y:S01]  /*53c0*/  UMOV UR4, UR11 ;  /* 0x0000000b00047c82 */ /* 0x000fe20008000000 */
[----:B------:R-:W-:Y:S02]  /*53d0*/  UISETP.GE.OR UP0, UPT, UR5, UR8, UP0 ;  /* 0x000000080500728c */ /* 0x000fe40008706670 */
[----:B------:R-:W-:Y:S02]  /*53e0*/  USHF.R.U32.HI UR4, URZ, UR23, UR4 ;  /* 0x00000017ff047299 */ /* 0x000fe40008011604 */
[----:B------:R-:W-:Y:S02]  /*53f0*/  UIMAD.WIDE.U32 UR8, UR5, UR22, URZ ;  /* 0x00000016050872a5 */ /* 0x000fe4000f8e00ff */
[----:B------:R-:W-:Y:S04]  /*5400*/  USEL UR10, UR6, UR4, !UP4 ;  /* 0x00000004060a7287 */ /* 0x000fe8000e000000 */
[----:B------:R-:W-:Y:S01]  /*5410*/  UIADD3 UR11, UPT, UPT, -UR10, URZ, URZ ;  /* 0x000000ff0a0b7290 */ /* 0x000fe2000fffe1ff */
[----:B------:R-:W-:Y:S02]  /*5420*/  @!UP0 UMOV UR4, UR9 ;  /* 0x0000000900048c82 */ /* 0x000fe40008000000 */
[----:B------:R-:W-:Y:S02]  /*5430*/  @!UP0 USHF.R.U32.HI UR4, URZ, UR23, UR4 ;  /* 0x00000017ff048299 */ /* 0x000fe40008011604 */
[----:B------:R-:W-:Y:S02]  /*5440*/  UIMAD UR8, UR39, UR11, UR6 ;  /* 0x0000000b270872a4 */ /* 0x000fe4000f8e0206 */
[----:B------:R-:W-:Y:S04]  /*5450*/  @!UP0 USEL UR4, UR5, UR4, !UP4 ;  /* 0x0000000405048287 */ /* 0x000fe8000e000000 */
[----:B------:R-:W-:Y:S02]  /*5460*/  @!UP0 UIMAD UR7, UR7, UR8, UR4 ;  /* 0x00000008070782a4 */ /* 0x000fe4000f8e0204 */
[----:B------:R-:W-:Y:S02]  /*5470*/  @!UP0 UIADD3 UR9, UPT, UPT, UR10, -UR4, URZ ;  /* 0x800000040a098290 */ /* 0x000fe4000fffe0ff */
[----:B------:R-:W-:Y:S02]  /*5480*/  UIADD3 UR8, UPT, UPT, -UR6, URZ, URZ ;  /* 0x000000ff06087290 */ /* 0x000fe4000fffe1ff */
[----:B------:R-:W-:Y:S02]  /*5490*/  UIADD3 UR4, UPT, UPT, -UR5, URZ, URZ ;  /* 0x000000ff05047290 */ /* 0x000fe4000fffe1ff */
[----:B------:R-:W-:Y:S03]  /*54a0*/  @!UP0 UIMAD UR6, UR9, UR39, UR5 ;  /* 0x00000027090682a4 */ /* 0x000fe6000f8e0205 */
[----:B------:R-:W-:Y:S01]  /*54b0*/  @!UP0 UMOV UR5, UR7 ;  /* 0x0000000700058c82 */ /* 0x000fe20008000000 */
[----:B------:R-:W-:Y:S02]  /*54c0*/  UIMAD UR7, UR15, UR4, UR14 ;  /* 0x000000040f0772a4 */ /* 0x000fe4000f8e020e */
[----:B------:R-:W-:Y:S02]  /*54d0*/  UIMAD UR4, UR50, UR8, UR13 ;  /* 0x00000008320472a4 */ /* 0x000fe4000f8e020d */
[----:B------:R-:W-:Y:S02]  /*54e0*/  UIMAD UR14, UR5, UR15, UR7 ;  /* 0x0000000f050e72a4 */ /* 0x000fe4000f8e0207 */
[----:B------:R-:W-:Y:S11]  /*54f0*/  UIMAD UR13, UR6, UR50, UR4 ;  /* 0x00000032060d72a4 */ /* 0x000ff6000f8e0204 */
[----:B------:R-:W-:Y:S01]  /*5500*/  @!UPT UIADD3 URZ, UPT, UPT, URZ, URZ, URZ ;  /* 0x000000fffffff290 */ /* 0x000fe2000fffe0ff */
.L_x_90:
[----:B------:R-:W3:Y:S01]  /*5510*/  @!UP3 LDCU.128 UR8, c[0x0][0xb10] ;  /* 0x00016200ff08b7ac */ /* 0x000ee20008000c00 */
[C---:B----4-:R-:W-:Y:S02]  /*5520*/  ISETP.NE.U32.AND P1, PT, R4.reuse, RZ, PT ;  /* 0x000000ff0400720c */ /* 0x050fe40003f25070 */
[----:B------:R-:W-:Y:S02]  /*5530*/  ISETP.NE.U32.AND P0, PT, R4, RZ, PT ;  /* 0x000000ff0400720c */ /* 0x000fe40003f05070 */
[C---:B------:R-:W-:Y:S02]  /*5540*/  ISETP.NE.AND.EX P1, PT, R5.reuse, RZ, PT, P1 ;  /* 0x000000ff0500720c */ /* 0x040fe40003f25310 */
[----:B------:R-:W-:Y:S01]  /*5550*/  ISETP.NE.AND.EX P0, PT, R5, RZ, PT, P0 ;  /* 0x000000ff0500720c */ /* 0x000fe20003f05300 */
[----:B------:R-:W4:Y:S01]  /*5560*/  @!UP3 LDCU UR5, c[0x0][0xb0c] ;  /* 0x00016180ff05b7ac */ /* 0x000f220008000800 */
[----:B------:R-:W-:Y:S01]  /*5570*/  SHF.L.U32 R9, R15, 0x1f, RZ ;  /* 0x0000001f0f097819 */ /* 0x000fe200000006ff */
[----:B------:R-:W-:Y:S02]  /*5580*/  USHF.L.U32 UR42, UR27, 0x7, URZ ;  /* 0x000000071b2a7899 */ /* 0x000fe400080006ff */
[----:B------:R-:W-:Y:S02]  /*5590*/  USHF.L.U32 UR43, UR20, 0x6, URZ ;  /* 0x00000006142b7899 */ /* 0x000fe400080006ff */
[----:B---3--:R-:W-:Y:S07]  /*55a0*/  UIMAD.WIDE.U32 UR6, UR14, UR8, URZ ;  /* 0x000000080e0672a5 */ /* 0x008fee000f8e00ff */
[----:B------:R-:W-:Y:S01]  /*55b0*/  @!UP3 UMOV UR4, UR7 ;  /* 0x000000070004bc82 */ /* 0x000fe20008000000 */
[----:B----4-:R-:W-:Y:S02]  /*55c0*/  @!UP3 UISETP.NE.AND UP0, UPT, UR5, 0x1, UPT ;  /* 0x000000010500b88c */ /* 0x010fe4000bf05270 */
[----:B------:R-:W-:Y:S02]  /*55d0*/  @!UP3 USHF.R.U32.HI UR4, URZ, UR9, UR4 ;  /* 0x00000009ff04b299 */ /* 0x000fe40008011604 */
[----:B------:R-:W-:Y:S02]  /*55e0*/  UIMAD.WIDE.U32 UR6, UR13, UR11, URZ ;  /* 0x0000000b0d0672a5 */ /* 0x000fe4000f8e00ff */
[----:B------:R-:W-:Y:S02]  /*55f0*/  @!UP3 USEL UR8, UR14, UR4, !UP0 ;  /* 0x000000040e08b287 */ /* 0x000fe4000c000000 */
[----:B------:R-:W-:Y:S03]  /*5600*/  @!UP3 UISETP.NE.AND UP0, UPT, UR10, 0x1, UPT ;  /* 0x000000010a00b88c */ /* 0x000fe6000bf05270 */
[----:B------:R-:W-:Y:S02]  /*5610*/  @!UP3 UMOV UR6, UR7 ;  /* 0x000000070006bc82 */ /* 0x000fe40008000000 */
[----:B------:R-:W3:Y:S02]  /*5620*/  @!UP3 LDCU UR4, c[0x0][0xb20] ;  /* 0x00016400ff04b7ac */ /* 0x000ee40008000800 */
[----:B---3--:R-:W-:Y:S04]  /*5630*/  @!UP3 USHF.R.U32.HI UR6, URZ, UR4, UR6 ;  /* 0x00000004ff06b299 */ /* 0x008fe80008011606 */
[----:B------:R-:W-:Y:S04]  /*5640*/  @!UP3 USEL UR6, UR13, UR6, !UP0 ;  /* 0x000000060d06b287 */ /* 0x000fe8000c000000 */
[----:B------:R-:W-:Y:S02]  /*5650*/  @!UP3 UIADD3 UR4, UPT, UPT, -UR8, UR6, URZ ;  /* 0x000000060804b290 */ /* 0x000fe4000fffe1ff */
[----:B------:R-:W-:Y:S02]  /*5660*/  @!UP3 UIADD3 UR6, UPT, UPT, UR8, -UR6, URZ ;  /* 0x800000060806b290 */ /* 0x000fe4000fffe0ff */
[----:B------:R-:W-:Y:S02]  /*5670*/  @!UP3 UIMAD UR14, UR4, UR5, UR14 ;  /* 0x00000005040eb2a4 */ /* 0x000fe4000f8e020e */
[----:B------:R-:W-:Y:S01]  /*5680*/  @!UP3 UIMAD UR13, UR6, UR10, UR13 ;  /* 0x0000000a060db2a4 */ /* 0x000fe2000f8e020d */
[----:B------:R-:W-:Y:S11]  /*5690*/  BRA.U UP2, `(.L_x_91) ;  /* 0x0000000102107547 */ /* 0x000ff6000b800000 */
[----:B--2---:R-:W-:Y:S04]  /*56a0*/  MOV R0, UR46 ;  /* 0x0000002e00007c02 */ /* 0x004fe80008000f00 */
[----:B------:R-:W-:Y:S04]  /*56b0*/  SHF.L.U32 R11, R0, 0x1f, RZ ;  /* 0x0000001f000b7819 */ /* 0x000fe800000006ff */
[----:B------:R-:W2:Y:S02]  /*56c0*/  SYNCS.PHASECHK.TRANS64.TRYWAIT P2, [UR21+0x78], R11 ;  /* 0x0000780bff0075a7 */ /* 0x000ea40008041115 */
[----:B--2---:R-:W-:Y:S05]  /*56d0*/  @!P2 BRA `(.L_x_92) ;  /* 0x0000004c0020a947 */ /* 0x004fea0003800000 */
.L_x_91:
[----:B------:R-:W-:Y:S05]  /*56e0*/  @!P1 BRA `(.L_x_93) ;  /* 0x0000000000309947 */ /* 0x000fea0003800000 */
[----:B------:R-:W-:Y:S01]  /*56f0*/  ISETP.NE.U32.AND P1, PT, R2, RZ, PT ;  /* 0x000000ff0200720c */ /* 0x000fe20003f25070 */
[----:B------:R-:W3:Y:S01]  /*5700*/  LDCU.64 UR4, c[0x0][0x358] ;  /* 0x00006b00ff0477ac */ /* 0x000ee20008000a00 */
[----:B------:R-:W-:Y:S02]  /*5710*/  IMAD.MOV.U32 R56, RZ, RZ, 0x1 ;  /* 0x00000001ff387424 */ /* 0x000fe400078e00ff */
[----:B------:R-:W-:Y:S11]  /*5720*/  ISETP.NE.AND.EX P1, PT, R3, RZ, PT, P1 ;  /* 0x000000ff0300720c */ /* 0x000ff60003f25310 */
[----:B------:R-:W-:Y:S02]  /*5730*/  @!UPT UIADD3 URZ, UPT, UPT, URZ, URZ, URZ ;  /* 0x000000fffffff290 */ /* 0x000fe4000fffe0ff */
[----:B--2---:R-:W2:Y:S01]  /*5740*/  @P1 LDC.64 R10, c[0x0][0x888] ;  /* 0x00022200ff0a1b82 */ /* 0x004ea20000000a00 */
[----:B------:R-:W-:Y:S04]  /*5750*/  @P1 IMAD R0, R4, UR60, RZ ;  /* 0x0000003c04001c24 */ /* 0x000fe8000f8e02ff */
[----:B--2---:R-:W-:Y:S04]  /*5760*/  @P1 IMAD.WIDE R10, R0, 0x4, R10 ;  /* 0x00000004000a1825 */ /* 0x004fe800078e020a */
[----:B------:R-:W-:Y:S01]  /*5770*/  HFMA2 R0, -RZ, RZ, 0, 5.9604644775390625e-08 ;  /* 0x00000001ff007431 */ /* 0x000fe200000001ff */
[----:B---3-5:R3:W5:Y:S04]  /*5780*/  @P1 LDG.E R27, desc[UR4][R10.64] ;  /* 0x000000040a1b1981 */ /* 0x028768000c1e1900 */
[----:B------:R-:W-:Y:S01]  /*5790*/  @!P1 PRMT R56, R0, 0x7610, R56 ;  /* 0x0000761000389816 */ /* 0x000fe20000000038 */
[----:B---3--:R-:W4:Y:S06]  /*57a0*/  @!P1 LDC R27, c[0x0][0x880] ;  /* 0x00022000ff1b9b82 */ /* 0x008f2c0000000800 */
.L_x_93:
[----:B----45:R-:W-:Y:S01]  /*57b0*/  @!P0 FSETP.EQ.AND P1, PT, R27, RZ, PT ;  /* 0x000000ff1b00820b */ /* 0x030fe20003f22000 */
[----:B------:R-:W-:Y:S01]  /*57c0*/  @!UPT UIADD3 URZ, UPT, UPT, URZ, URZ, URZ ;  /* 0x000000fffffff290 */ /* 0x000fe2000fffe0ff */
[----:B------:R-:W-:Y:S11]  /*57d0*/  @!P0 BRA `(.L_x_94) ;  /* 0x0000000000188947 */ /* 0x000ff60003800000 */
[----:B------:R-:W-:Y:S02]  /*57e0*/  LOP3.LUT P0, RZ, R56, 0xff, RZ, 0xc0, !PT ;  /* 0x000000ff38ff7812 */ /* 0x000fe4000780c0ff */
[----:B------:R-:W-:Y:S04]  /*57f0*/  ISETP.NE.U32.AND P1, PT, R2, RZ, PT ;  /* 0x000000ff0200720c */ /* 0x000fe80003f25070 */
[----:B------:R-:W-:Y:S04]  /*5800*/  ISETP.NE.AND.EX P1, PT, R3, RZ, PT, P1 ;  /* 0x000000ff0300720c */ /* 0x000fe80003f25310 */
[----:B------:R-:W-:Y:S03]  /*5810*/  PLOP3.LUT P1, PT, P1, PT, PT, 0x8, 0x80 ;  /* 0x000000000080781c */ /* 0x000fe60000f2e170 */
[----:B------:R-:W-:Y:S11]  /*5820*/  @P0 FSETP.EQ.AND P1, PT, R27, RZ, PT ;  /* 0x000000ff1b00020b */ /* 0x000ff60003f22000 */
[----:B------:R-:W-:Y:S02]  /*5830*/  @!UPT UIADD3 URZ, UPT, UPT, URZ, URZ, URZ ;  /* 0x000000fffffff290 */ /* 0x000fe4000fffe0ff */
.L_x_94:
[----:B------:R-:W3:Y:S01]  /*5840*/  SYNCS.PHASECHK.TRANS64.TRYWAIT P2, [UR21+0x50], R9 ;  /* 0x00005009ff0075a7 */ /* 0x000ee20008041115 */
[----:B------:R-:W-:Y:S04]  /*5850*/  ELECT P0, URZ, PT ;  /* 0x0000000000ff782f */ /* 0x000fe80003800000 */
[----:B------:R-:W-:Y:S11]  /*5860*/  PLOP3.LUT P1, PT, P1, P0, PT, 0xf2, 0x2f ;  /* 0x00000000002f781c */ /* 0x000ff60000f21e72 */
[----:B------:R-:W-:Y:S02]  /*5870*/  @!UPT UIADD3 URZ, UPT, UPT, URZ, URZ, URZ ;  /* 0x000000fffffff290 */ /* 0x000fe4000fffe0ff */
[----:B------:R-:W-:Y:S05]  /*5880*/  @!P1 IADD3 R8, P0, PT, R16, 0x580, RZ ;  /* 0x0000058010089810 */ /* 0x000fea0007f1e0ff */
[----:B------:R-:W-:Y:S01]  /*5890*/  @!P1 IMAD.X R6, RZ, RZ, R17, P0 ;  /* 0x000000ffff069224 */ /* 0x000fe200000e0611 */
[----:B---3--:R-:W-:Y:S07]  /*58a0*/  @!P2 BRA `(.L_x_95) ;  /* 0x0000004800c4a947 */ /* 0x008fee0003800000 */
.L_x_183:
[----:B------:R-:W-:Y:S01]  /*58b0*/  @!P1 R2UR UR5, R8 ;  /* 0x00000000080592ca */ /* 0x000fe200000e0000 */
[----:B------:R-:W-:Y:S01]  /*58c0*/  VOTEU.ALL UP0, P1 ;  /* 0x0000000000ff7886 */ /* 0x000fe20000800000 */
[----:B------:R-:W-:Y:S01]  /*58d0*/  @!P1 R2UR UR4, R6 ;  /* 0x00000000060492ca */ /* 0x000fe200000e0000 */
[----:B------:R-:W-:Y:S01]  /*58e0*/  UMOV UR16, 0x0 ;  /* 0x0000000000107882 */ /* 0x000fe20000000000 */
[----:B------:R-:W-:Y:S01]  /*58f0*/  UMOV UR17, 0x10000000 ;  /* 0x1000000000117882 */ /* 0x000fe20000000000 */
[----:B------:R-:W-:Y:S01]  /*5900*/  UMOV UR44, UR60 ;  /* 0x0000003c002c7c82 */ /* 0x000fe20008000000 */
[----:B------:R-:W-:Y:S01]  /*5910*/  @!UP0 UIADD3 UR40, UPT, UPT, UR21, 0x200, URZ ;  /* 0x0000020015288890 */ /* 0x000fe2000fffe0ff */
[----:B--2---:R-:W-:Y:S01]  /*5920*/  @!P1 IMAD.MOV.U32 R0, RZ, RZ, 0x2000 ;  /* 0x00002000ff009424 */ /* 0x004fe200078e00ff */
[----:B------:R-:W-:Y:S01]  /*5930*/  @!UP0 UIADD3 UR10, UPT, UPT, UR42, 0x40, URZ ;  /* 0x000000402a0a8890 */ /* 0x000fe2000fffe0ff */
[----:B------:R-:W-:Y:S01]  /*5940*/  @!P1 IADD3 R8, P0, PT, R16, 0x580, RZ ;  /* 0x0000058010089810 */ /* 0x000fe20007f1e0ff */
[----:B------:R-:W-:Y:S01]  /*5950*/  @!UP0 UIADD3 UR8, UPT, UPT, UR21, 0x1200, URZ ;  /* 0x0000120015088890 */ /* 0x000fe2000fffe0ff */
[----:B------:R-:W-:Y:S02]  /*5960*/  VOTEU.ALL UP0, P1 ;  /* 0x0000000000ff7886 */ /* 0x000fe40000800000 */
[----:B------:R-:W-:Y:S01]  /*5970*/  IMAD.U32 R10, RZ, RZ, UR5 ;  /* 0x00000005ff0a7e24 */ /* 0x000fe2000f8e00ff */
[----:B------:R-:W-:Y:S01]  /*5980*/  UMOV UR9, UR41 ;  /* 0x0000002900097c82 */ /* 0x000fe20008000000 */
[----:B------:R-:W-:Y:S01]  /*5990*/  IMAD.U32 R11, RZ, RZ, UR4 ;  /* 0x00000004ff0b7e24 */ /* 0x000fe2000f8e00ff */
[----:B------:R-:W-:Y:S01]  /*59a0*/  UMOV UR11, UR43 ;  /* 0x0000002b000b7c82 */ /* 0x000fe20008000000 */
[----:B------:R-:W-:Y:S01]  /*59b0*/  UMOV UR12, UR60 ;  /* 0x0000003c000c7c82 */ /* 0x000fe20008000000 */
[----:B------:R-:W-:Y:S01]  /*59c0*/  @!P1 R2UR UR4, R10 ;  /* 0x000000000a0492ca */ /* 0x000fe200000e0000 */
[----:B------:R-:W-:Y:S01]  /*59d0*/  UPRMT UR6, UR61, 0x654, UR41 ;  /* 0x000006543d067896 */ /* 0x000fe20008000029 */
[----:B------:R-:W-:Y:S01]  /*59e0*/  @!P1 R2UR UR5, R11 ;  /* 0x000000000b0592ca */ /* 0x000fe200000e0000 */
[----:B------:R-:W-:Y:S11]  /*59f0*/  @!P1 IMAD.X R6, RZ, RZ, R17, P0 ;  /* 0x000000ffff069224 */ /* 0x000ff600000e0611 */
[----:B------:R-:W-:Y:S01]  /*5a00*/  @!UPT UIADD3 URZ, UPT, UPT, URZ, URZ, URZ ;  /* 0x000000fffffff290 */ /* 0x000fe2000fffe0ff */
[----:B------:R2:W-:Y:S01]  /*5a10*/  @!UP0 UTMALDG.3D [UR40], [UR4], desc[UR16] ;  /* 0x00001028040085b4 */ /* 0x0005e20008011000 */
[----:B------:R-:W-:Y:S05]  /*5a20*/  VOTEU.ALL UP0, P1 ;  /* 0x0000000000ff7886 */ /* 0x000fea0000800000 */
[----:B------:R2:W-:Y:S01]  /*5a30*/  @!UP0 UTMALDG.3D [UR8], [UR4], desc[UR16] ;  /* 0x00001008040085b4 */ /* 0x0005e20008011000 */
[----:B------:R2:W-:Y:S01]  /*5a40*/  @!P1 SYNCS.ARRIVE.TRANS64.RED.A0TR RZ, [UR21+0x30], R0 ;  /* 0x00003000ffff99a7 */ /* 0x0005e20008300415 */
[----:B------:R-:W-:Y:S01]  /*5a50*/  SYNCS.ARRIVE.TRANS64.RED.A1T0 RZ, [UR6], RZ ;  /* 0x000000ffffff79a7 */ /* 0x000fe20008100406 */
[----:B------:R-:W3:Y:S02]  /*5a60*/  SYNCS.PHASECHK.TRANS64.TRYWAIT P2, [UR21+0x58], R9 ;  /* 0x00005809ff0075a7 */ /* 0x000ee40008041115 */
[----:B--23--:R-:W-:Y:S05]  /*5a70*/  @!P2 BRA `(.L_x_96) ;  /* 0x000000480068a947 */ /* 0x00cfea0003800000 */
.L_x_185:
        /* <DEDUP_REMOVED lines=10> */
[----:B------:R-:W-:Y:S02]  /*5b20*/  @!UP0 UIADD3 UR10, UPT, UPT, UR42, 0x50, URZ ;  /* 0x000000502a0a8890 */ /* 0x000fe4000fffe0ff */
[----:B------:R-:W-:Y:S01]  /*5b30*/  @!UP0 UIADD3 UR8, UPT, UPT, UR21, 0x3200, URZ ;  /* 0x0000320015088890 */ /* 0x000fe2000fffe0ff */
[----:B------:R-:W-:Y:S01]  /*5b40*/  IMAD.U32 R10, RZ, RZ, UR5 ;  /* 0x00000005ff0a7e24 */ /* 0x000fe2000f8e00ff */
[----:B------:R-:W-:Y:S01]  /*5b50*/  VOTEU.ALL UP0, P1 ;  /* 0x0000000000ff7886 */ /* 0x000fe20000800000 */
[----:B------:R-:W-:Y:S01]  /*5b60*/  IMAD.U32 R11, RZ, RZ, UR4 ;  /* 0x00000004ff0b7e24 */ /* 0x000fe2000f8e00ff */
[----:B------:R-:W-:Y:S01]  /*5b70*/  UMOV UR36, UR60 ;  /* 0x0000003c00247c82 */ /* 0x000fe20008000000 */
[----:B------:R-:W-:Y:S01]  /*5b80*/  UMOV UR9, UR33 ;  /* 0x0000002100097c82 */ /* 0x000fe20008000000 */
[----:B------:R-:W-:Y:S01]  /*5b90*/  @!P1 R2UR UR4, R10 ;  /* 0x000000000a0492ca */ /* 0x000fe200000e0000 */
[----:B------:R-:W-:Y:S01]  /*5ba0*/  UMOV UR11, UR43 ;  /* 0x0000002b000b7c82 */ /* 0x000fe20008000000 */
[----:B------:R-:W-:Y:S01]  /*5bb0*/  @!P1 R2UR UR5, R11 ;  /* 0x000000000b0592ca */ /* 0x000fe200000e0000 */
[----:B------:R-:W-:Y:S01]  /*5bc0*/  UMOV UR12, UR60 ;  /* 0x0000003c000c7c82 */ /* 0x000fe20008000000 */
[----:B------:R-:W-:Y:S01]  /*5bd0*/  UPRMT UR6, UR61, 0x654, UR33 ;  /* 0x000006543d067896 */ /* 0x000fe20008000021 */
[----:B------:R-:W-:Y:S10]  /*5be0*/  @!P1 IMAD.X R6, RZ, RZ, R17, P0 ;  /* 0x000000ffff069224 */ /* 0x000ff400000e0611 */
[----:B------:R2:W-:Y:S01]  /*5bf0*/  @!UP0 UTMALDG.3D [UR32], [UR4], desc[UR16] ;  /* 0x00001020040085b4 */ /* 0x0005e20008011000 */
[----:B------:R-:W-:Y:S05]  /*5c00*/  VOTEU.ALL UP0, P1 ;  /* 0x0000000000ff7886 */ /* 0x000fea0000800000 */
[----:B------:R2:W-:Y:S01]  /*5c10*/  @!UP0 UTMALDG.3D [UR8], [UR4], desc[UR16] ;  /* 0x00001008040085b4 */ /* 0x0005e20008011000 */
[----:B------:R2:W-:Y:S01]  /*5c20*/  @!P1 SYNCS.ARRIVE.TRANS64.RED.A0TR RZ, [UR21+0x38], R0 ;  /* 0x00003800ffff99a7 */ /* 0x0005e20008300415 */
[----:B------:R-:W-:Y:S01]  /*5c30*/  SYNCS.ARRIVE.TRANS64.RED.A1T0 RZ, [UR6], RZ ;  /* 0x000000ffffff79a7 */ /* 0x000fe20008100406 */
[----:B------:R-:W3:Y:S02]  /*5c40*/  SYNCS.PHASECHK.TRANS64.TRYWAIT P2, [UR21+0x60], R9 ;  /* 0x00006009ff0075a7 */ /* 0x000ee40008041115 */
[----:B--23--:R-:W-:Y:S05]  /*5c50*/  @!P2 BRA `(.L_x_97) ;  /* 0x000000480008a947 */ /* 0x00cfea0003800000 */
.L_x_187:
        /* <DEDUP_REMOVED lines=9> */
[----:B------:R-:W-:Y:S01]  /*5cf0*/  VIADD R14, R14, 0x1 ;  /* 0x000000010e0e7836 */ /* 0x000fe20000000000 */
        /* <DEDUP_REMOVED lines=11> */
[----:B------:R-:W-:Y:S11]  /*5db0*/  UPRMT UR6, UR61, 0x654, UR25 ;  /* 0x000006543d067896 */ /* 0x000ff60008000019 */
[----:B------:R2:W-:Y:S01]  /*5dc0*/  @!UP0 UTMALDG.3D [UR24], [UR4], desc[UR16] ;  /* 0x00001018040085b4 */ /* 0x0005e20008011000 */
[----:B------:R-:W-:Y:S05]  /*5dd0*/  VOTEU.ALL UP0, P1 ;  /* 0x0000000000ff7886 */ /* 0x000fea0000800000 */
[----:B------:R2:W-:Y:S01]  /*5de0*/  @!UP0 UTMALDG.3D [UR8], [UR4], desc[UR16] ;  /* 0x00001008040085b4 */ /* 0x0005e20008011000 */
[----:B------:R2:W-:Y:S01]  /*5df0*/  @!P1 SYNCS.ARRIVE.TRANS64.RED.A0TR RZ, [UR21+0x40], R0 ;  /* 0x00004000ffff99a7 */ /* 0x0005e20008300415 */
[----:B------:R-:W-:Y:S01]  /*5e00*/  SYNCS.ARRIVE.TRANS64.RED.A1T0 RZ, [UR6], RZ ;  /* 0x000000ffffff79a7 */ /* 0x000fe20008100406 */
[----:B------:R-:W3:Y:S02]  /*5e10*/  SYNCS.PHASECHK.TRANS64.TRYWAIT P0, [UR21+0x68], R9 ;  /* 0x00006809ff0075a7 */ /* 0x000ee40008001115 */
[----:B--23--:R-:W-:Y:S05]  /*5e20*/  @!P0 BRA `(.L_x_98) ;  /* 0x0000004400ac8947 */ /* 0x00cfea0003800000 */
.L_x_189:
[----:B------:R-:W-:Y:S01]  /*5e30*/  UPLOP3.LUT UP2, UPT, UPT, UPT, UPT, 0x80, 0x8 ;  /* 0x000000000008789c */ /* 0x000fe20003f4f070 */
[----:B------:R-:W-:Y:S01]  /*5e40*/  @!P1 IADD3 R6, P0, PT, R16, 0x580, RZ ;  /* 0x0000058010069810 */ /* 0x000fe20007f1e0ff */
[----:B------:R-:W-:Y:S01]  /*5e50*/  UMOV UR6, 0x0 ;  /* 0x0000000000067882 */ /* 0x000fe20000000000 */
[----:B------:R-:W-:Y:S01]  /*5e60*/  UMOV UR7, 0x10000000 ;  /* 0x1000000000077882 */ /* 0x000fe20000000000 */
[----:B------:R-:W-:Y:S01]  /*5e70*/  VOTEU.ALL UP0, P1 ;  /* 0x0000000000ff7886 */ /* 0x000fe20000800000 */
[----:B------:R-:W-:Y:S01]  /*5e80*/  @!P1 R2UR UR5, R6 ;  /* 0x00000000060592ca */ /* 0x000fe200000e0000 */
[----:B--2---:R-:W-:Y:S01]  /*5e90*/  @!P1 IMAD.X R0, RZ, RZ, R17, P0 ;  /* 0x000000ffff009224 */ /* 0x004fe200000e0611 */
[----:B------:R-:W-:Y:S01]  /*5ea0*/  UMOV UR19, UR43 ;  /* 0x0000002b00137c82 */ /* 0x000fe20008000000 */
[----:B------:R-:W-:Y:S01]  /*5eb0*/  UMOV UR20, UR60 ;  /* 0x0000003c00147c82 */ /* 0x000fe20008000000 */
[----:B------:R-:W-:Y:S01]  /*5ec0*/  @!UP0 UIADD3 UR18, UPT, UPT, UR42, 0x30, URZ ;  /* 0x000000302a128890 */ /* 0x000fe2000fffe0ff */
[----:B------:R-:W-:Y:S01]  /*5ed0*/  R2UR UR26, R58 ;  /* 0x000000003a1a72ca */ /* 0x000fe200000e0000 */
[----:B------:R-:W-:Y:S01]  /*5ee0*/  @!UP0 UIADD3 UR16, UPT, UPT, UR21, 0x6200, URZ ;  /* 0x0000620015108890 */ /* 0x000fe2000fffe0ff */
[----:B------:R-:W-:Y:S01]  /*5ef0*/  @!P1 R2UR UR4, R0 ;  /* 0x00000000000492ca */ /* 0x000fe200000e0000 */
[----:B------:R-:W-:Y:S01]  /*5f00*/  @!UP0 UIADD3 UR17, UPT, UPT, UR21, 0x48, URZ ;  /* 0x0000004815118890 */ /* 0x000fe2000fffe0ff */
[----:B------:R-:W-:Y:S01]  /*5f10*/  R2UR UR24, R59 ;  /* 0x000000003b1872ca */ /* 0x000fe200000e0000 */
[----:B------:R-:W-:Y:S01]  /*5f20*/  @!UP0 UIADD3 UR10, UPT, UPT, UR42, 0x70, URZ ;  /* 0x000000702a0a8890 */ /* 0x000fe2000fffe0ff */
[----:B------:R-:W-:Y:S01]  /*5f30*/  ISETP.NE.AND P0, PT, R14, 0x2, PT ;  /* 0x000000020e00780c */ /* 0x000fe20003f05270 */
[----:B------:R-:W-:Y:S01]  /*5f40*/  @!UP0 UIADD3 UR8, UPT, UPT, UR21, 0x7200, URZ ;  /* 0x0000720015088890 */ /* 0x000fe2000fffe0ff */
[----:B------:R-:W-:Y:S01]  /*5f50*/  IMAD.U32 R8, RZ, RZ, UR5 ;  /* 0x00000005ff087e24 */ /* 0x000fe2000f8e00ff */
[----:B------:R-:W-:Y:S01]  /*5f60*/  VOTEU.ALL UP0, P1 ;  /* 0x0000000000ff7886 */ /* 0x000fe20000800000 */
[----:B------:R-:W-:Y:S01]  /*5f70*/  UMOV UR11, UR43 ;  /* 0x0000002b000b7c82 */ /* 0x000fe20008000000 */
[----:B------:R-:W-:Y:S01]  /*5f80*/  UMOV UR12, UR60 ;  /* 0x0000003c000c7c82 */ /* 0x000fe20008000000 */
[----:B------:R-:W-:Y:S01]  /*5f90*/  UMOV UR9, UR17 ;  /* 0x0000001100097c82 */ /* 0x000fe20008000000 */
[----:B------:R-:W-:Y:S01]  /*5fa0*/  SEL R0, RZ, 0x1, P0 ;  /* 0x00000001ff007807 */ /* 0x000fe20000000000 */
[----:B------:R-:W-:Y:S01]  /*5fb0*/  UIADD3 UR27, UPT, UPT, UR13, UR26, URZ ;  /* 0x0000001a0d1b7290 */ /* 0x000fe2000fffe0ff */
[----:B------:R-:W-:Y:S01]  /*5fc0*/  IMAD.U32 R9, RZ, RZ, UR4 ;  /* 0x00000004ff097e24 */ /* 0x000fe2000f8e00ff */
[----:B------:R-:W-:Y:S01]  /*5fd0*/  @!P1 R2UR UR4, R8 ;  /* 0x00000000080492ca */ /* 0x000fe200000e0000 */
[----:B------:R-:W-:Y:S01]  /*5fe0*/  UMOV UR60, UR29 ;  /* 0x0000001d003c7c82 */ /* 0x000fe20008000000 */
[----:B------:R-:W-:Y:S02]  /*5ff0*/  LOP3.LUT R13, R13, R0, RZ, 0x3c, !PT ;  /* 0x000000000d0d7212 */ /* 0x000fe400078e3cff */
[----:B------:R-:W-:Y:S02]  /*6000*/  @!P1 R2UR UR5, R9 ;  /* 0x00000000090592ca */ /* 0x000fe400000e0000 */
[----:B------:R-:W-:Y:S02]  /*6010*/  LOP3.LUT R15, R15, 0x1, RZ, 0x3c, !PT ;  /* 0x000000010f0f7812 */ /* 0x000fe400078e3cff */
[----:B------:R-:W-:Y:S09]  /*6020*/  SEL R14, R14, RZ, P0 ;  /* 0x000000ff0e0e7207 */ /* 0x000ff20000000000 */
[----:B------:R2:W-:Y:S01]  /*6030*/  @!UP0 UTMALDG.3D [UR16], [UR4], desc[UR6] ;  /* 0x00000610040085b4 */ /* 0x0005e20008011000 */
[----:B------:R-:W-:Y:S05]  /*6040*/  VOTEU.ALL UP0, P1 ;  /* 0x0000000000ff7886 */ /* 0x000fea0000800000 */
[----:B------:R3:W-:Y:S01]  /*6050*/  @!UP0 UTMALDG.3D [UR8], [UR4], desc[UR6] ;  /* 0x00000608040085b4 */ /* 0x0007e20008011000 */
[----:B------:R3:W-:Y:S01]  /*6060*/  @!P1 SYNCS.ARRIVE.TRANS64.RED.A0TR RZ, [UR21+0x48], R7 ;  /* 0x00004807ffff99a7 */ /* 0x0007e20008300415 */
[----:B------:R-:W-:Y:S01]  /*6070*/  SYNCS.ARRIVE.TRANS64.RED.A1T0 RZ, [UR37], RZ ;  /* 0x000000ffffff79a7 */ /* 0x000fe20008100425 */
[----:B--2---:R-:W-:Y:S01]  /*6080*/  UIADD3 UR20, UPT, UPT, UR14, UR24, URZ ;  /* 0x000000180e147290 */ /* 0x004fe2000fffe0ff */
[----:B------:R-:W-:Y:S11]  /*6090*/  BRA.U UP1, `(.L_x_99) ;  /* 0xffffffed01fc7547 */ /* 0x000ff6000b83ffff */
[----:B------:R-:W-:-:S04]  /*60a0*/  SHF.L.U32 R3, R15, 0x1f, RZ ;  /* 0x0000001f0f037819 */ /* 0x000fc800000006ff */
[----:B------:R-:W2:Y:S02]  /*60b0*/  SYNCS.PHASECHK.TRANS64.TRYWAIT P0, [UR21+0x50], R3 ;  /* 0x00005003ff0075a7 */ /* 0x000ea40008001115 */
[----:B--2---:R-:W-:Y:S05]  /*60c0*/  @!P0 BRA `(.L_x_100) ;  /* 0x00000044001c8947 */ /* 0x004fea0003800000 */
.L_x_191:
[----:B------:R-:W4:Y:S02]  /*60d0*/  SYNCS.PHASECHK.TRANS64.TRYWAIT P0, [UR21+0x58], R3 ;  /* 0x00005803ff0075a7 */ /* 0x000f240008001115 */
[----:B----4-:R-:W-:Y:S05]  /*60e0*/  @!P0 BRA `(.L_x_101) ;  /* 0x00000044002c8947 */ /* 0x010fea0003800000 */
.L_x_193:
[----:B------:R-:W4:Y:S02]  /*60f0*/  SYNCS.PHASECHK.TRANS64.TRYWAIT P0, [UR21+0x60], R3 ;  /* 0x00006003ff0075a7 */ /* 0x000f240008001115 */
[----:B----4-:R-:W-:Y:S05]  /*6100*/  @!P0 BRA `(.L_x_102) ;  /* 0x00000044003c8947 */ /* 0x010fea0003800000 */
.L_x_195:
[----:B--2---:R-:W-:-:S07]  /*6110*/  MOV R0, UR21 ;  /* 0x0000001500007c02 */ /* 0x004fce0008000f00 */
.L_x_103:
[----:B--2---:R-:W-:-:S04]  /*6120*/  SHF.L.U32 R3, R15, 0x1f, RZ ;  /* 0x0000001f0f037819 */ /* 0x004fc800000006ff */
[----:B------:R2:W4:Y:S03]  /*6130*/  SYNCS.PHASECHK.TRANS64.TRYWAIT P0, [R0+URZ+0x68], R3 ;  /* 0x00006803000075a7 */ /* 0x00052600080011ff */
[----:B----4-:R-:W-:Y:S05]  /*6140*/  @!P0 NANOSLEEP.SYNCS 0x989680 ;  /* 0x009896800000895d */ /* 0x010fea0003900000 */
[----:B------:R-:W4:Y:S02]  /*6150*/  @!P0 SYNCS.PHASECHK.TRANS64 P0, [R0+URZ+0x68], R3 ;  /* 0x00006803000085a7 */ /* 0x000f2400080010ff */
[----:B-1-34-:R-:W-:Y:S05]  /*6160*/  @P0 EXIT ;  /* 0x000000000000094d */ /* 0x01afea0003800000 */
[----:B------:R-:W-:Y:S05]  /*6170*/  BRA `(.L_x_103) ;  /* 0xfffffffc00e87947 */ /* 0x000fea000383ffff */
.L_x_88:
[----:B------:R-:W-:-:S06]  /*6180*/  UISETP.GE.AND UP0, UPT, UR21, 0x4, UPT ;  /* 0x000000041500788c */ /* 0x000fcc000bf06270 */
[----:B------:R-:W-:-:S13]  /*6190*/  PLOP3.LUT P0, PT, PT, PT, UP0, 0x80, 0x8 ;  /* 0x000000000008781c */ /* 0x000fda0003f0f008 */
[----:B------:R-:W-:Y:S05]  /*61a0*/  @!P0 EXIT ;  /* 0x000000000000894d */ /* 0x000fea0003800000 */
[----:B------:R-:W-:Y:S01]  /*61b0*/  BAR.SYNC.DEFER_BLOCKING 0x6, 0xa0 ;  /* 0x0182800000007b1d */ /* 0x000fe20000010000 */
[----:B------:R-:W-:Y:S01]  /*61c0*/  IMAD.SHL.U32 R3, R71, 0x10, RZ ;  /* 0x0000001047037824 */ /* 0x000fe200078e00ff */
[C---:B------:R-:W-:Y:S01]  /*61d0*/  SHF.L.U32 R4, R57.reuse, 0x15, RZ ;  /* 0x0000001539047819 */ /* 0x040fe200000006ff */
[----:B------:R-:W-:Y:S01]  /*61e0*/  IMAD.SHL.U32 R5, R57, 0x200, RZ ;  /* 0x0000020039057824 */ /* 0x000fe200078e00ff */
[C---:B------:R-:W-:Y:S01]  /*61f0*/  LOP3.LUT R72, R71.reuse, 0x60, RZ, 0xc0, !PT ;  /* 0x0000006047487812 */ /* 0x040fe200078ec0ff */
[----:B------:R-:W-:Y:S01]  /*6200*/  IMAD.SHL.U32 R2, R71, 0x2, RZ ;  /* 0x0000000247027824 */ /* 0x000fe200078e00ff */
[----:B------:R-:W-:Y:S02]  /*6210*/  UMOV UR43, 0x400 ;  /* 0x00000400002b7882 */ /* 0x000fe40000000000 */
[----:B------:R-:W1:Y:S01]  /*6220*/  LDC.64 R54, c[0x0][0x8b0] ;  /* 0x00022c00ff367b82 */ /* 0x000e620000000a00 */
[----:B------:R-:W-:Y:S01]  /*6230*/  ULEA UR43, UR61, UR43, 0x18 ;  /* 0x0000002b3d2b7291 */ /* 0x000fe2000f8ec0ff */
[----:B------:R-:W-:Y:S01]  /*6240*/  LOP3.LUT R70, R3, 0x590, RZ, 0xc0, !PT ;  /* 0x0000059003467812 */ /* 0x000fe200078ec0ff */
[----:B------:R-:W-:Y:S01]  /*6250*/  IMAD.U32 R23, R71, 0x10000, RZ ;  /* 0x0001000047177824 */ /* 0x000fe200078e00ff */
[----:B------:R-:W-:Y:S01]  /*6260*/  LOP3.LUT R3, R3, 0x60, RZ, 0xc0, !PT ;  /* 0x0000006003037812 */ /* 0x000fe200078ec0ff */
[----:B------:R-:W-:Y:S01]  /*6270*/  UIADD3 UR4, UPT, UPT, UR43, 0x200, URZ ;  /* 0x000002002b047890 */ /* 0x000fe2000fffe0ff */
[----:B------:R-:W-:Y:S01]  /*6280*/  LOP3.LUT R70, R70, 0x200, R5, 0xf8, !PT ;  /* 0x0000020046467812 */ /* 0x000fe200078ef805 */
[----:B------:R-:W-:Y:S01]  /*6290*/  HFMA2 R22, -RZ, RZ, 0, 0 ;  /* 0x00000000ff167431 */ /* 0x000fe200000001ff */
[----:B------:R-:W2:Y:S01]  /*62a0*/  LDC.64 R52, c[0x0][0x8a8] ;  /* 0x00022a00ff347b82 */ /* 0x000ea20000000a00 */
[----:B------:R-:W-:Y:S01]  /*62b0*/  LOP3.LUT R3, R3, 0xc, R2, 0xf8, !PT ;  /* 0x0000000c03037812 */ /* 0x000fe200078ef802 */
[----:B------:R-:W-:Y:S01]  /*62c0*/  IMAD.MOV.U32 R67, RZ, RZ, 0x1 ;  /* 0x00000001ff437424 */ /* 0x000fe200078e00ff */
[----:B------:R-:W-:Y:S01]  /*62d0*/  LOP3.LUT R4, R4, 0x200000, RZ, 0xc0, !PT ;  /* 0x0020000004047812 */ /* 0x000fe200078ec0ff */
[----:B------:R-:W-:Y:S01]  /*62e0*/  IMAD.MOV.U32 R66, RZ, RZ, RZ ;  /* 0x000000ffff427224 */ /* 0x000fe200078e00ff */
[----:B------:R-:W-:Y:S01]  /*62f0*/  LOP3.LUT R70, R70, R3, RZ, 0xfc, !PT ;  /* 0x0000000346467212 */ /* 0x000fe200078efcff */
[----:B------:R-:W-:Y:S01]  /*6300*/  IMAD.MOV.U32 R63, RZ, RZ, RZ ;  /* 0x000000ffff3f7224 */ /* 0x000fe200078e00ff */
[----:B------:R-:W-:Y:S01]  /*6310*/  MOV R61, UR4 ;  /* 0x00000004003d7c02 */ /* 0x000fe20008000f00 */
[----:B------:R-:W3:Y:S01]  /*6320*/  LDCU UR57, c[0x0][0x370] ;  /* 0x00006e00ff3977ac */ /* 0x000ee20008000800 */
[----:B------:R-:W4:Y:S01]  /*6330*/  LDS R0, [UR43+0x130] ;  /* 0x0001302bff007984 */ /* 0x000f220008000800 */
[----:B------:R-:W-:-:S02]  /*6340*/  LOP3.LUT R69, R71, 0x2, RZ, 0xc0, !PT ;  /* 0x0000000247457812 */ /* 0x000fc400078ec0ff */
[----:B------:R-:W-:Y:S01]  /*6350*/  LOP3.LUT R23, R4, 0x400000, R23, 0xf8, !PT ;  /* 0x0040000004177812 */ /* 0x000fe200078ef817 */
[----:B------:R-:W-:Y:S01]  /*6360*/  IMAD R70, R70, 0x4, R61 ;  /* 0x0000000446467824 */ /* 0x000fe200078e023d */
[----:B------:R-:W-:Y:S01]  /*6370*/  LOP3.LUT R71, R71, 0x4, RZ, 0xc0, !PT ;  /* 0x0000000447477812 */ /* 0x000fe200078ec0ff */
[----:B------:R-:W1:Y:S01]  /*6380*/  LDCU UR42, c[0x0][0xb0c] ;  /* 0x00016180ff2a77ac */ /* 0x000e620008000800 */
[----:B------:R-:W-:Y:S01]  /*6390*/  MOV R65, RZ ;  /* 0x000000ff00417202 */ /* 0x000fe20000000f00 */
[--C-:B------:R-:W-:Y:S02]  /*63a0*/  IMAD R69, R69, -0x10, R70.reuse ;  /* 0xfffffff045457824 */ /* 0x100fe400078e0246 */
[----:B------:R-:W-:Y:S01]  /*63b0*/  IMAD R68, R71, -0x10, R70 ;  /* 0xfffffff047447824 */ /* 0x000fe200078e0246 */
[----:B------:R-:W1:Y:S01]  /*63c0*/  LDCU UR38, c[0x0][0xb30] ;  /* 0x00016600ff2677ac */ /* 0x000e620008000800 */
[----:B------:R-:W1:Y:S01]  /*63d0*/  LDCU.64 UR50, c[0x0][0x888] ;  /* 0x00011100ff3277ac */ /* 0x000e620008000a00 */
[----:B------:R-:W1:Y:S01]  /*63e0*/  LDCU.64 UR40, c[0x0][0xb28] ;  /* 0x00016500ff2877ac */ /* 0x000e620008000a00 */
[----:B------:R-:W1:Y:S01]  /*63f0*/  LDCU.64 UR62, c[0x0][0x890] ;  /* 0x00011200ff3e77ac */ /* 0x000e620008000a00 */
[----:B------:R-:W1:Y:S01]  /*6400*/  LDCU.128 UR52, c[0x0][0xb10] ;  /* 0x00016200ff3477ac */ /* 0x000e620008000c00 */
[----:B------:R-:W1:Y:S01]  /*6410*/  LDCU UR56, c[0x0][0x374] ;  /* 0x00006e80ff3877ac */ /* 0x000e620008000800 */
[----:B------:R-:W-:Y:S01]  /*6420*/  UMOV UR49, URZ ;  /* 0x000000ff00317c82 */ /* 0x000fe20008000000 */
[----:B------:R-:W-:Y:S01]  /*6430*/  UMOV UR48, URZ ;  /* 0x000000ff00307c82 */ /* 0x000fe20008000000 */
[----:B-1234-:R-:W-:-:S07]  /*6440*/  IMAD.IADD R23, R0, 0x1, R23 ;  /* 0x0000000100177824 */ /* 0x01efce00078e0217 */
.L_x_147:
[----:B------:R-:W-:Y:S02]  /*6450*/  LEA R3, R63, UR43, 0x3 ;  /* 0x0000002b3f037c11 */ /* 0x000fe4000f8e18ff */
[----:B------:R-:W-:Y:S02]  /*6460*/  SHF.L.U32 R0, R65, 0x1f, RZ ;  /* 0x0000001f41007819 */ /* 0x000fe400000006ff */
[----:B-1----:R-:W-:Y:S02]  /*6470*/  LEA R5, R63, UR43, 0x4 ;  /* 0x0000002b3f057c11 */ /* 0x002fe4000f8e20ff */
[----:B------:R-:W1:Y:S02]  /*6480*/  SYNCS.PHASECHK.TRANS64.TRYWAIT P0, [R3+URZ+0x80], R0 ;  /* 0x00008000030075a7 */ /* 0x000e6400080011ff */
[----:B-12---:R-:W-:Y:S05]  /*6490*/  @!P0 BRA `(.L_x_104) ;  /* 0x0000004000708947 */ /* 0x006fea0003800000 */
.L_x_196:
[----:B------:R-:W2:Y:S01]  /*64a0*/  LDS.128 R4, [R5+0x110] ;  /* 0x0001100005047984 */ /* 0x000ea20000000c00 */
        /* <DEDUP_REMOVED lines=10> */
[----:B------:R-:W-:Y:S01]  /*6550*/  PLOP3.LUT P0, PT, PT, PT, UP1, 0x80, 0x8 ;  /* 0x000000000008781c */ /* 0x000fe20003f0f018 */
[----:B------:R-:W-:Y:S11]  /*6560*/  UP2UR UR59, UPR, URZ, 0x2 ;  /* 0x00000002ff3b7883 */ /* 0x000ff60008000000 */
[----:B------:R-:W-:Y:S01]  /*6570*/  @!UPT UIADD3 URZ, UPT, UPT, URZ, URZ, URZ ;  /* 0x000000fffffff290 */ /* 0x000fe2000fffe0ff */
[----:B-1----:R-:W-:Y:S02]  /*6580*/  @P0 SHF.R.U32.HI R0, RZ, 0x10, R5 ;  /* 0x00000010ff000819 */ /* 0x002fe40000011605 */
        /* <DEDUP_REMOVED lines=12> */
[----:B------:R-:W2:Y:S01]  /*6650*/  LDCU UR12, c[0x0][0xb20] ;  /* 0x00016400ff0c77ac */ /* 0x000ea20008000800 */
[----:B------:R-:W-:Y:S02]  /*6660*/  UIMAD.WIDE.U32 UR4, UR56, UR55, URZ ;  /* 0x00000037380472a5 */ /* 0x000fe4000f8e00ff */
[----:B------:R-:W-:Y:S02]  /*6670*/  UIMAD.WIDE.U32 UR6, UR57, UR52, URZ ;  /* 0x00000034390672a5 */ /* 0x000fe4000f8e00ff */
[----:B------:R-:W-:Y:S02]  /*6680*/  UISETP.NE.AND UP0, UPT, UR54, 0x1, UPT ;  /* 0x000000013600788c */ /* 0x000fe4000bf05270 */
[----:B------:R-:W-:Y:S02]  /*6690*/  UIMAD.WIDE.U32 UR8, UR36, UR55, URZ ;  /* 0x00000037240872a5 */ /* 0x000fe4000f8e00ff */
[----:B------:R-:W-:Y:S02]  /*66a0*/  UIMAD.WIDE.U32 UR10, UR37, UR52, URZ ;  /* 0x00000034250a72a5 */ /* 0x000fe4000f8e00ff */
[----:B------:R-:W-:Y:S02]  /*66b0*/  UISETP.NE.AND UP1, UPT, UR42, 0x1, UPT ;  /* 0x000000012a00788c */ /* 0x000fe4000bf25270 */
[----:B------:R-:W-:Y:S01]  /*66c0*/  UISETP.NE.AND UP2, UPT, UR39, 0x1, UPT ;  /* 0x000000012700788c */ /* 0x000fe2000bf45270 */
[----:B------:R-:W-:Y:S02]  /*66d0*/  UMOV UR4, UR5 ;  /* 0x0000000500047c82 */ /* 0x000fe40008000000 */
[----:B--2---:R-:W-:Y:S03]  /*66e0*/  USHF.R.U32.HI UR5, URZ, UR12, UR4 ;  /* 0x0000000cff057299 */ /* 0x004fe60008011604 */
[----:B------:R-:W-:Y:S02]  /*66f0*/  UMOV UR4, UR7 ;  /* 0x0000000700047c82 */ /* 0x000fe40008000000 */
[----:B------:R-:W-:Y:S02]  /*6700*/  USHF.R.U32.HI UR7, URZ, UR53, UR4 ;  /* 0x00000035ff077299 */ /* 0x000fe40008011604 */
[----:B------:R-:W-:Y:S02]  /*6710*/  USEL UR4, UR56, UR5, !UP0 ;  /* 0x0000000538047287 */ /* 0x000fe4000c000000 */
[----:B------:R-:W-:Y:S01]  /*6720*/  USEL UR7, UR57, UR7, !UP1 ;  /* 0x0000000739077287 */ /* 0x000fe2000c800000 */
[----:B------:R-:W-:Y:S01]  /*6730*/  UMOV UR5, UR9 ;  /* 0x0000000900057c82 */ /* 0x000fe20008000000 */
[----:B------:R-:W-:Y:S02]  /*6740*/  UIMAD.WIDE.U32 UR8, UR4, UR40, URZ ;  /* 0x00000028040872a5 */ /* 0x000fe4000f8e00ff */
[----:B------:R-:W-:Y:S03]  /*6750*/  USHF.R.U32.HI UR6, URZ, UR12, UR5 ;  /* 0x0000000cff067299 */ /* 0x000fe60008011605 */
[----:B------:R-:W-:Y:S01]  /*6760*/  UMOV UR5, UR11 ;  /* 0x0000000b00057c82 */ /* 0x000fe20008000000 */
[----:B------:R-:W-:Y:S02]  /*6770*/  UIMAD.WIDE.U32 UR10, UR7, UR40, URZ ;  /* 0x00000028070a72a5 */ /* 0x000fe4000f8e00ff */
[----:B------:R-:W-:Y:S02]  /*6780*/  USHF.R.U32.HI UR12, URZ, UR53, UR5 ;  /* 0x00000035ff0c7299 */ /* 0x000fe40008011605 */
[----:B------:R-:W-:Y:S01]  /*6790*/  USEL UR6, UR36, UR6, !UP0 ;  /* 0x0000000624067287 */ /* 0x000fe2000c000000 */
[----:B------:R-:W-:Y:S02]  /*67a0*/  UMOV UR5, UR9 ;  /* 0x0000000900057c82 */ /* 0x000fe40008000000 */
[----:B------:R-:W-:Y:S01]  /*67b0*/  UMOV UR10, UR11 ;  /* 0x0000000b000a7c82 */ /* 0x000fe20008000000 */
[----:B------:R-:W-:Y:S02]  /*67c0*/  @UP2 USHF.R.U32.HI UR4, URZ, UR41, UR5 ;  /* 0x00000029ff042299 */ /* 0x000fe40008011605 */
[----:B------:R-:W-:Y:S02]  /*67d0*/  @UP2 USHF.R.U32.HI UR7, URZ, UR41, UR10 ;  /* 0x00000029ff072299 */ /* 0x000fe4000801160a */
[----:B------:R-:W-:Y:S02]  /*67e0*/  UIMAD UR4, UR39, UR4, URZ ;  /* 0x00000004270472a4 */ /* 0x000fe4000f8e02ff */
        /* <DEDUP_REMOVED lines=8> */
[----:B------:R-:W-:Y:S02]  /*6870*/  USEL UR11, UR6, UR4, !UP2 ;  /* 0x00000004060b7287 */ /* 0x000fe4000d000000 */
[----:B------:R-:W-:Y:S02]  /*6880*/  UIADD3 UR8, UPT, UPT, -UR5, URZ, URZ ;  /* 0x000000ff05087290 */ /* 0x000fe4000fffe1ff */
[----:B------:R-:W-:Y:S01]  /*6890*/  UIADD3 UR10, UPT, UPT, -UR11, URZ, URZ ;  /* 0x000000ff0b0a7290 */ /* 0x000fe2000fffe1ff */
[----:B------:R-:W-:Y:S01]  /*68a0*/  @!UP0 UMOV UR4, UR9 ;  /* 0x0000000900048c82 */ /* 0x000fe20008000000 */
[----:B------:R-:W-:Y:S02]  /*68b0*/  UIADD3 UR9, UPT, UPT, -UR6, URZ, URZ ;  /* 0x000000ff06097290 */ /* 0x000fe4000fffe1ff */
[----:B------:R-:W-:Y:S02]  /*68c0*/  @!UP0 USHF.R.U32.HI UR4, URZ, UR41, UR4 ;  /* 0x00000029ff048299 */ /* 0x000fe40008011604 */
[----:B------:R-:W-:Y:S02]  /*68d0*/  UIMAD UR10, UR39, UR10, UR6 ;  /* 0x0000000a270a72a4 */ /* 0x000fe4000f8e0206 */
[----:B------:R-:W-:Y:S04]  /*68e0*/  @!UP0 USEL UR4, UR5, UR4, !UP2 ;  /* 0x0000000405048287 */ /* 0x000fe8000d000000 */
[----:B------:R-:W-:Y:S02]  /*68f0*/  @!UP0 UIMAD UR10, UR7, UR10, UR4 ;  /* 0x0000000a070a82a4 */ /* 0x000fe4000f8e0204 */
[----:B------:R-:W-:Y:S02]  /*6900*/  @!UP0 UIADD3 UR11, UPT, UPT, UR11, -UR4, URZ ;  /* 0x800000040b0b8290 */ /* 0x000fe4000fffe0ff */
[----:B------:R-:W-:Y:S02]  /*6910*/  UIMAD UR7, UR42, UR8, UR37 ;  /* 0x000000082a0772a4 */ /* 0x000fe4000f8e0225 */
[----:B------:R-:W-:Y:S02]  /*6920*/  @!UP0 UIMAD UR6, UR11, UR39, UR5 ;  /* 0x000000270b0682a4 */ /* 0x000fe4000f8e0205 */
[----:B------:R-:W-:Y:S01]  /*6930*/  UIMAD UR4, UR54, UR9, UR36 ;  /* 0x00000009360472a4 */ /* 0x000fe2000f8e0224 */
[----:B------:R-:W-:Y:S02]  /*6940*/  @!UP0 UMOV UR5, UR10 ;  /* 0x0000000a00058c82 */ /* 0x000fe40008000000 */
[----:B------:R-:W-:Y:S02]  /*6950*/  UIMAD UR37, UR5, UR42, UR7 ;  /* 0x0000002a052572a4 */ /* 0x000fe4000f8e0207 */
[----:B------:R-:W-:Y:S11]  /*6960*/  UIMAD UR36, UR6, UR54, UR4 ;  /* 0x00000036062472a4 */ /* 0x000ff6000f8e0204 */
[----:B------:R-:W-:Y:S01]  /*6970*/  @!UPT UIADD3 URZ, UPT, UPT, URZ, URZ, URZ ;  /* 0x000000fffffff290 */ /* 0x000fe2000fffe0ff */
.L_x_105:
[----:B------:R-:W-:Y:S01]  /*6980*/  UISETP.NE.AND UP0, UPT, UR38, 0x1, UPT ;  /* 0x000000012600788c */ /* 0x000fe2000bf05270 */
[----:B------:R-:W-:Y:S01]  /*6990*/  LOP3.LUT P0, RZ, R61, 0x1b0, RZ, 0xc0, !PT ;  /* 0x000001b03dff7812 */ /* 0x000fe2000780c0ff */
[----:B------:R-:W-:Y:S01]  /*69a0*/  USHF.L.U32 UR46, UR20, 0x6, URZ ;  /* 0x00000006142e7899 */ /* 0x000fe200080006ff */
[----:B------:R-:W-:Y:S01]  /*69b0*/  BSSY.RECONVERGENT B6, `(.L_x_106) ;  /* 0x0000034000067945 */ /* 0x000fe20003800200 */
[----:B------:R-:W-:Y:S01]  /*69c0*/  USHF.L.U32 UR45, UR27, 0x7, URZ ;  /* 0x000000071b2d7899 */ /* 0x000fe200080006ff */
[----:B------:R-:W-:Y:S06]  /*69d0*/  IADD3 R63, PT, PT, R63, 0x1, RZ ;  /* 0x000000013f3f7810 */ /* 0x000fec0007ffe0ff */
[----:B------:R-:W2:Y:S01]  /*69e0*/  @!UP0 LDCU.128 UR12, c[0x0][0xb10] ;  /* 0x00016200ff0c87ac */ /* 0x000ea20008000c00 */
[----:B------:R-:W3:Y:S01]  /*69f0*/  @!UP0 LDCU UR5, c[0x0][0xb0c] ;  /* 0x00016180ff0587ac */ /* 0x000ee20008000800 */
[----:B------:R-:W4:Y:S01]  /*6a00*/  @!UP0 LDCU UR10, c[0x0][0xb20] ;  /* 0x00016400ff0a87ac */ /* 0x000f220008000800 */
[----:B--2---:R-:W-:Y:S02]  /*6a10*/  UIMAD.WIDE.U32 UR8, UR37, UR12, URZ ;  /* 0x0000000c250872a5 */ /* 0x004fe4000f8e00ff */
[----:B------:R-:W-:Y:S02]  /*6a20*/  UIMAD.WIDE.U32 UR6, UR36, UR15, URZ ;  /* 0x0000000f240672a5 */ /* 0x000fe4000f8e00ff */
[----:B------:R-:W-:Y:S03]  /*6a30*/  @!UP0 UISETP.NE.AND UP1, UPT, UR14, 0x1, UPT ;  /* 0x000000010e00888c */ /* 0x000fe6000bf25270 */
[----:B------:R-:W-:Y:S01]  /*6a40*/  @!UP0 UMOV UR4, UR9 ;  /* 0x0000000900048c82 */ /* 0x000fe20008000000 */
[----:B---3--:R-:W-:Y:S02]  /*6a50*/  @!UP0 UISETP.NE.AND UP2, UPT, UR5, 0x1, UPT ;  /* 0x000000010500888c */ /* 0x008fe4000bf45270 */
[----:B------:R-:W-:Y:S01]  /*6a60*/  @!UP0 USHF.R.U32.HI UR4, URZ, UR13, UR4 ;  /* 0x0000000dff048299 */ /* 0x000fe20008011604 */
[----:B------:R-:W-:Y:S02]  /*6a70*/  @!UP0 UMOV UR6, UR7 ;  /* 0x0000000700068c82 */ /* 0x000fe40008000000 */
[----:B----4-:R-:W-:Y:S02]  /*6a80*/  @!UP0 USHF.R.U32.HI UR6, URZ, UR10, UR6 ;  /* 0x0000000aff068299 */ /* 0x010fe40008011606 */
[----:B------:R-:W-:Y:S02]  /*6a90*/  @!UP0 USEL UR7, UR37, UR4, !UP2 ;  /* 0x0000000425078287 */ /* 0x000fe4000d000000 */
[----:B------:R-:W-:Y:S04]  /*6aa0*/  @!UP0 USEL UR6, UR36, UR6, !UP1 ;  /* 0x0000000624068287 */ /* 0x000fe8000c800000 */
[----:B------:R-:W-:Y:S02]  /*6ab0*/  @!UP0 UIADD3 UR4, UPT, UPT, -UR7, UR6, URZ ;  /* 0x0000000607048290 */ /* 0x000fe4000fffe1ff */
[----:B------:R-:W-:Y:S02]  /*6ac0*/  @!UP0 UIADD3 UR6, UPT, UPT, UR7, -UR6, URZ ;  /* 0x8000000607068290 */ /* 0x000fe4000fffe0ff */
[----:B------:R-:W-:Y:S02]  /*6ad0*/  @!UP0 UIMAD UR37, UR4, UR5, UR37 ;  /* 0x00000005042582a4 */ /* 0x000fe4000f8e0225 */
[----:B------:R-:W-:Y:S01]  /*6ae0*/  @!UP0 UIMAD UR36, UR6, UR14, UR36 ;  /* 0x0000000e062482a4 */ /* 0x000fe2000f8e0224 */
[----:B------:R-:W-:Y:S11]  /*6af0*/  @!P0 BRA `(.L_x_107) ;  /* 0x00000000007c8947 */ /* 0x000ff60003800000 */
[----:B------:R-:W2:Y:S01]  /*6b00*/  LDCU.64 UR8, c[0x4][0x80] ;  /* 0x01001000ff0877ac */ /* 0x000ea20008000a00 */
[----:B------:R-:W-:Y:S01]  /*6b10*/  MOV R2, 0x0 ;  /* 0x0000000000027802 */ /* 0x000fe20000000f00 */
[----:B------:R-:W-:Y:S02]  /*6b20*/  HFMA2 R12, -RZ, RZ, 0, 5.9604644775390625e-08 ;  /* 0x00000001ff0c7431 */ /* 0x000fe400000001ff */
[----:B------:R-:W-:Y:S01]  /*6b30*/  IMAD.MOV.U32 R8, RZ, RZ, 0x70 ;  /* 0x00000070ff087424 */ /* 0x000fe200078e00ff */
[----:B------:R3:W4:Y:S01]  /*6b40*/  LDC.64 R14, c[0x4][R2] ;  /* 0x01000000020e7b82 */ /* 0x0007220000000a00 */
[----:B------:R-:W1:Y:S01]  /*6b50*/  LDCU.64 UR6, c[0x4][0x88] ;  /* 0x01001100ff0677ac */ /* 0x000e620008000a00 */
[----:B------:R-:W-:Y:S01]  /*6b60*/  IMAD.MOV.U32 R13, RZ, RZ, RZ ;  /* 0x000000ffff0d7224 */ /* 0x000fe200078e00ff */
[----:B------:R-:W1:Y:S01]  /*6b70*/  LDCU.64 UR4, c[0x4][0x8] ;  /* 0x01000100ff0477ac */ /* 0x000e620008000a00 */
[----:B--2---:R-:W-:Y:S01]  /*6b80*/  MOV R5, UR9 ;  /* 0x0000000900057c02 */ /* 0x004fe20008000f00 */
[----:B------:R-:W-:Y:S01]  /*6b90*/  IMAD.U32 R4, RZ, RZ, UR8 ;  /* 0x00000008ff047e24 */ /* 0x000fe2000f8e00ff */
[----:B-1----:R-:W-:Y:S01]  /*6ba0*/  MOV R7, UR7 ;  /* 0x0000000700077c02 */ /* 0x002fe20008000f00 */
[----:B------:R-:W-:Y:S01]  /*6bb0*/  IMAD.U32 R6, RZ, RZ, UR6 ;  /* 0x00000006ff067e24 */ /* 0x000fe2000f8e00ff */
[----:B------:R-:W-:Y:S01]  /*6bc0*/  MOV R11, UR5 ;  /* 0x00000005000b7c02 */ /* 0x000fe20008000f00 */
[----:B------:R-:W-:Y:S02]  /*6bd0*/  IMAD.U32 R10, RZ, RZ, UR4 ;  /* 0x00000004ff0a7e24 */ /* 0x000fe4000f8e00ff */
[----:B------:R-:W-:Y:S07]  /*6be0*/  LEPC R20, `(.L_x_108) ;  /* 0x000000001014794e */ /* 0x000fee0000000000 */
[----:B---345:R-:W-:Y:S05]  /*6bf0*/  CALL.ABS.NOINC R14 ;  /* 0x000000000e007343 */ /* 0x038fea0003c00000 */
.L_x_108:
[----:B------:R-:W1:Y:S01]  /*6c00*/  LDCU.64 UR8, c[0x4][0x80] ;  /* 0x01001000ff0877ac */ /* 0x000e620008000a00 */
[----:B------:R-:W2:Y:S01]  /*6c10*/  LDC.64 R2, c[0x4][R2] ;  /* 0x0100000002027b82 */ /* 0x000ea20000000a00 */
[----:B------:R-:W-:Y:S02]  /*6c20*/  HFMA2 R12, -RZ, RZ, 0, 5.9604644775390625e-08 ;  /* 0x00000001ff0c7431 */ /* 0x000fe400000001ff */
[----:B------:R-:W-:Y:S02]  /*6c30*/  IMAD.MOV.U32 R8, RZ, RZ, 0x70 ;  /* 0x00000070ff087424 */ /* 0x000fe400078e00ff */
[----:B------:R-:W-:Y:S01]  /*6c40*/  IMAD.MOV.U32 R13, RZ, RZ, RZ ;  /* 0x000000ffff0d7224 */ /* 0x000fe200078e00ff */
[----:B------:R-:W3:Y:S01]  /*6c50*/  LDCU.64 UR6, c[0x4][0x88] ;  /* 0x01001100ff0677ac */ /* 0x000ee20008000a00 */
[----:B------:R-:W4:Y:S01]  /*6c60*/  LDCU.64 UR4, c[0x4][0x8] ;  /* 0x01000100ff0477ac */ /* 0x000f220008000a00 */
[----:B-1----:R-:W-:Y:S02]  /*6c70*/  MOV R4, UR8 ;  /* 0x0000000800047c02 */ /* 0x002fe40008000f00 */
[----:B------:R-:W-:Y:S02]  /*6c80*/  MOV R5, UR9 ;  /* 0x0000000900057c02 */ /* 0x000fe40008000f00 */
[----:B---3--:R-:W-:Y:S01]  /*6c90*/  MOV R7, UR7 ;  /* 0x0000000700077c02 */ /* 0x008fe20008000f00 */
[----:B------:R-:W-:Y:S01]  /*6ca0*/  IMAD.U32 R6, RZ, RZ, UR6 ;  /* 0x00000006ff067e24 */ /* 0x000fe2000f8e00ff */
[----:B----4-:R-:W-:Y:S01]  /*6cb0*/  MOV R11, UR5 ;  /* 0x00000005000b7c02 */ /* 0x010fe20008000f00 */
[----:B------:R-:W-:Y:S02]  /*6cc0*/  IMAD.U32 R10, RZ, RZ, UR4 ;  /* 0x00000004ff0a7e24 */ /* 0x000fe4000f8e00ff */
[----:B------:R-:W-:Y:S07]  /*6cd0*/  LEPC R20, `(.L_x_107) ;  /* 0x000000001014794e */ /* 0x000fee0000000000 */
[----:B--2---:R-:W-:Y:S05]  /*6ce0*/  CALL.ABS.NOINC R2 ;  /* 0x0000000002007343 */ /* 0x004fea0003c00000 */
.L_x_107:
[----:B------:R-:W-:Y:S05]  /*6cf0*/  BSYNC.RECONVERGENT B6 ;  /* 0x0000000000067941 */ /* 0x000fea0003800200 */
.L_x_106:
[----:B------:R-:W-:Y:S01]  /*6d00*/  R2UR UR4, R60 ;  /* 0x000000003c0472ca */ /* 0x000fe200000e0000 */
[----:B------:R-:W-:Y:S01]  /*6d10*/  UISETP.NE.U32.AND UP0, UPT, UR62, URZ, UPT ;  /* 0x000000ff3e00728c */ /* 0x000fe2000bf05070 */
[----:B------:R-:W-:Y:S02]  /*6d20*/  ISETP.NE.U32.AND P4, PT, R54, RZ, PT ;  /* 0x000000ff3600720c */ /* 0x000fe40003f85070 */
[----:B------:R-:W-:Y:S01]  /*6d30*/  ISETP.NE.U32.AND P2, PT, RZ, UR50, PT ;  /* 0x00000032ff007c0c */ /* 0x000fe2000bf45070 */
[----:B------:R-:W-:Y:S01]  /*6d40*/  UISETP.NE.AND.EX UP1, UPT, UR63, URZ, UPT, UP0 ;  /* 0x000000ff3f00728c */ /* 0x000fe2000bf25300 */
[----:B------:R-:W-:Y:S01]  /*6d50*/  ISETP.NE.AND.EX P4, PT, R55, RZ, PT, P4 ;  /* 0x000000ff3700720c */ /* 0x000fe20003f85340 */
[----:B------:R-:W-:Y:S01]  /*6d60*/  UPLOP3.LUT UP0, UPT, UPT, UPT, UPT, 0x40, 0x4 ;  /* 0x000000000004789c */ /* 0x000fe20003f0e870 */
[----:B------:R-:W-:Y:S05]  /*6d70*/  ISETP.NE.AND.EX P2, PT, RZ, UR51, PT, P2 ;  /* 0x00000033ff007c0c */ /* 0x000fea000bf45320 */
[----:B------:R-:W-:Y:S06]  /*6d80*/  UISETP.NE.AND UP2, UPT, UR4, URZ, UPT ;  /* 0x000000ff0400728c */ /* 0x000fec000bf45270 */
[----:B------:R-:W-:Y:S05]  /*6d90*/  PLOP3.LUT P1, PT, PT, PT, UP2, 0x80, 0x8 ;  /* 0x000000000008781c */ /* 0x000fea0003f2f028 */
[----:B------:R-:W-:Y:S06]  /*6da0*/  @UP2 UPLOP3.LUT UP0, UPT, UPT, UPT, UP1, 0x80, 0x8 ;  /* 0x000000000008289c */ /* 0x000fec0003f0f010 */
[----:B------:R-:W-:Y:S01]  /*6db0*/  PLOP3.LUT P0, PT, PT, PT, UP0, 0x80, 0x8 ;  /* 0x000000000008781c */ /* 0x000fe20003f0f008 */
[----:B------:R-:W-:Y:S01]  /*6dc0*/  @!UPT UIADD3 URZ, UPT, UPT, URZ, URZ, URZ ;  /* 0x000000fffffff290 */ /* 0x000fe2000fffe0ff */
[----:B------:R-:W-:Y:S11]  /*6dd0*/  BRA.U !UP1, `(.L_x_109) ;  /* 0x00000001093c7547 */ /* 0x000ff6000b800000 */
[----:B------:R-:W-:Y:S01]  /*6de0*/  UISETP.NE.U32.AND UP0, UPT, UR50, URZ, UPT ;  /* 0x000000ff3200728c */ /* 0x000fe2000bf05070 */
[----:B-1----:R-:W-:Y:S01]  /*6df0*/  HFMA2 R0, -RZ, RZ, 0, 5.9604644775390625e-08 ;  /* 0x00000001ff007431 */ /* 0x002fe200000001ff */
[----:B------:R-:W1:Y:S01]  /*6e00*/  LDCU.64 UR8, c[0x0][0x358] ;  /* 0x00006b00ff0877ac */ /* 0x000e620008000a00 */
[----:B------:R-:W-:Y:S01]  /*6e10*/  IMAD.MOV.U32 R56, RZ, RZ, 0x1 ;  /* 0x00000001ff387424 */ /* 0x000fe200078e00ff */
[----:B------:R-:W-:Y:S06]  /*6e20*/  UISETP.NE.AND.EX UP0, UPT, UR51, URZ, UPT, UP0 ;  /* 0x000000ff3300728c */ /* 0x000fec000bf05300 */
[----:B------:R-:W-:Y:S05]  /*6e30*/  PLOP3.LUT P3, PT, PT, PT, UP0, 0x80, 0x8 ;  /* 0x000000000008781c */ /* 0x000fea0003f6f008 */
[----:B------:R-:W2:Y:S01]  /*6e40*/  @UP0 LDCU.64 UR4, c[0x0][0x888] ;  /* 0x00011100ff0407ac */ /* 0x000ea20008000a00 */
[----:B------:R-:W-:Y:S07]  /*6e50*/  @UP0 UIMAD UR6, UR60, UR62, URZ ;  /* 0x0000003e3c0602a4 */ /* 0x000fee000f8e02ff */
[----:B------:R-:W-:Y:S01]  /*6e60*/  @!P3 PRMT R56, R0, 0x7610, R56 ;  /* 0x000076100038b816 */ /* 0x000fe20000000038 */
[----:B--2---:R-:W-:Y:S06]  /*6e70*/  @UP0 UIMAD.WIDE UR4, UR6, 0x4, UR4 ;  /* 0x00000004060408a5 */ /* 0x004fec000f8e0204 */
[----:B------:R-:W-:Y:S01]  /*6e80*/  IMAD.U32 R2, RZ, RZ, UR4 ;  /* 0x00000004ff027e24 */ /* 0x000fe2000f8e00ff */
[----:B------:R-:W-:Y:S04]  /*6e90*/  MOV R3, UR5 ;  /* 0x0000000500037c02 */ /* 0x000fe80008000f00 */
[----:B------:R-:W2:Y:S01]  /*6ea0*/  @!UP0 LDCU UR4, c[0x0][0x880] ;  /* 0x00011000ff0487ac */ /* 0x000ea20008000800 */
[----:B-1---5:R3:W5:Y:S02]  /*6eb0*/  @P3 LDG.E R27, desc[UR8][R2.64] ;  /* 0x00000008021b3981 */ /* 0x022764000c1e1900 */
[----:B--23--:R-:W-:Y:S02]  /*6ec0*/  @!P3 IMAD.U32 R27, RZ, RZ, UR4 ;  /* 0x00000004ff1bbe24 */ /* 0x00cfe4000f8e00ff */
.L_x_109:
[----:B------:R-:W-:Y:S05]  /*6ed0*/  @!P4 BRA `(.L_x_110) ;  /* 0x000000000024c947 */ /* 0x000fea0003800000 */
[----:B------:R-:W-:Y:S01]  /*6ee0*/  ISETP.NE.U32.AND P3, PT, R52, RZ, PT ;  /* 0x000000ff3400720c */ /* 0x000fe20003f65070 */
[----:B------:R-:W2:Y:S03]  /*6ef0*/  LDCU.64 UR4, c[0x0][0x358] ;  /* 0x00006b00ff0477ac */ /* 0x000ea60008000a00 */
[----:B------:R-:W-:Y:S11]  /*6f00*/  ISETP.NE.AND.EX P3, PT, R53, RZ, PT, P3 ;  /* 0x000000ff3500720c */ /* 0x000ff60003f65330 */
[----:B------:R-:W-:Y:S02]  /*6f10*/  @!UPT UIADD3 URZ, UPT, UPT, URZ, URZ, URZ ;  /* 0x000000fffffff290 */ /* 0x000fe4000fffe0ff */
[----:B------:R-:W3:Y:S01]  /*6f20*/  @P3 LDC.64 R2, c[0x0][0x8a8] ;  /* 0x00022a00ff023b82 */ /* 0x000ee20000000a00 */
[----:B-1----:R-:W-:Y:S04]  /*6f30*/  @P3 IMAD R0, R54, UR60, RZ ;  /* 0x0000003c36003c24 */ /* 0x002fe8000f8e02ff */
[----:B---3--:R-:W-:Y:S05]  /*6f40*/  @P3 IMAD.WIDE R2, R0, 0x4, R2 ;  /* 0x0000000400023825 */ /* 0x008fea00078e0202 */
[----:B--2--5:R2:W5:Y:S02]  /*6f50*/  @P3 LDG.E R24, desc[UR4][R2.64] ;  /* 0x0000000402183981 */ /* 0x024564000c1e1900 */
[----:B--2---:R-:W3:Y:S02]  /*6f60*/  @!P3 LDC R24, c[0x0][0x8a0] ;  /* 0x00022800ff18bb82 */ /* 0x004ee40000000800 */
.L_x_110:
[----:B-----5:R-:W-:Y:S01]  /*6f70*/  FSETP.NEU.AND P3, PT, R27, RZ, PT ;  /* 0x000000ff1b00720b */ /* 0x020fe20003f6d000 */
[----:B------:R-:W-:Y:S01]  /*6f80*/  BSSY B1, `(.L_x_111) ;  /* 0x0000039000017945 */ /* 0x000fe20003800000 */
[----:B------:R-:W-:Y:S01]  /*6f90*/  SEL R5, RZ, 0xffffffff, P2 ;  /* 0xffffffffff057807 */ /* 0x000fe20001000000 */
[----:B------:R-:W-:Y:S01]  /*6fa0*/  IMAD.MOV.U32 R34, RZ, RZ, 0x1 ;  /* 0x00000001ff227424 */ /* 0x000fe200078e00ff */
[----:B------:R-:W-:Y:S01]  /*6fb0*/  @P1 LOP3.LUT P2, RZ, R56, 0xff, RZ, 0xc0, !PT ;  /* 0x000000ff38ff1812 */ /* 0x000fe2000784c0ff */
[C---:B------:R-:W-:Y:S01]  /*6fc0*/  IMAD R25, R22.reuse, 0x40, R23 ;  /* 0x0000004016197824 */ /* 0x040fe200078e0217 */
[----:B-1----:R-:W-:Y:S01]  /*6fd0*/  @P1 SEL R0, RZ, 0xffffffff, P3 ;  /* 0xffffffffff001807 */ /* 0x002fe20001800000 */
[----:B------:R-:W-:Y:S01]  /*6fe0*/  IMAD R64, R71, -0x10, R69 ;  /* 0xfffffff047407824 */ /* 0x000fe200078e0245 */
[----:B------:R-:W-:Y:S01]  /*6ff0*/  LOP3.LUT R67, R67, 0x1, RZ, 0x3c, !PT ;  /* 0x0000000143437812 */ /* 0x000fe200078e3cff */
[----:B------:R-:W-:Y:S01]  /*7000*/  IMAD.MOV.U32 R35, RZ, RZ, RZ ;  /* 0x000000ffff237224 */ /* 0x000fe200078e00ff */
[----:B------:R-:W-:Y:S02]  /*7010*/  @P0 SEL R0, R5, R0, !P2 ;  /* 0x0000000005000207 */ /* 0x000fe40005000000 */
[----:B------:R-:W-:Y:S02]  /*7020*/  CS2R R38, SRZ ;  /* 0x0000000000267805 */ /* 0x000fe4000001ff00 */
[----:B------:R-:W-:Y:S02]  /*7030*/  LEA R74, R22, UR43, 0x3 ;  /* 0x0000002b164a7c11 */ /* 0x000fe4000f8e18ff */
[----:B------:R-:W-:Y:S02]  /*7040*/  CS2R R36, SRZ ;  /* 0x0000000000247805 */ /* 0x000fe4000001ff00 */
[----:B------:R-:W-:Y:S02]  /*7050*/  @P1 LOP3.LUT R0, R0, 0x1, RZ, 0xc0, !PT ;  /* 0x0000000100001812 */ /* 0x000fe400078ec0ff */
[----:B------:R-:W-:Y:S02]  /*7060*/  CS2R R42, SRZ ;  /* 0x00000000002a7805 */ /* 0x000fe4000001ff00 */
[----:B------:R-:W-:Y:S02]  /*7070*/  SHF.L.U32 R3, R66, 0x1f, RZ ;  /* 0x0000001f42037819 */ /* 0x000fe400000006ff */
[----:B------:R-:W-:Y:S02]  /*7080*/  CS2R R40, SRZ ;  /* 0x0000000000287805 */ /* 0x000fe4000001ff00 */
[----:B------:R-:W-:Y:S02]  /*7090*/  ISETP.NE.U32.OR P5, PT, R0, 0x1, !P1 ;  /* 0x000000010000780c */ /* 0x000fe40004fa5470 */
[----:B------:R-:W-:Y:S02]  /*70a0*/  CS2R R46, SRZ ;  /* 0x00000000002e7805 */ /* 0x000fe4000001ff00 */
[----:B------:R-:W-:Y:S02]  /*70b0*/  PLOP3.LUT P2, PT, PT, PT, UP1, 0x80, 0x8 ;  /* 0x000000000008781c */ /* 0x000fe40003f4f018 */
[----:B------:R-:W-:Y:S02]  /*70c0*/  CS2R R44, SRZ ;  /* 0x00000000002c7805 */ /* 0x000fe4000001ff00 */
[----:B------:R-:W-:Y:S02]  /*70d0*/  LOP3.LUT P4, R62, R56, 0xff, RZ, 0xc0, !PT ;  /* 0x000000ff383e7812 */ /* 0x000fe4000788c0ff */
[----:B------:R-:W-:Y:S02]  /*70e0*/  CS2R R50, SRZ ;  /* 0x0000000000327805 */ /* 0x000fe4000001ff00 */
[----:B------:R-:W-:Y:S02]  /*70f0*/  SEL R0, RZ, 0xffffffff, P3 ;  /* 0xffffffffff007807 */ /* 0x000fe40001800000 */
[----:B------:R-:W-:Y:S02]  /*7100*/  CS2R R48, SRZ ;  /* 0x0000000000307805 */ /* 0x000fe4000001ff00 */
[----:B------:R-:W-:Y:S02]  /*7110*/  P2R R73, PR, RZ, 0x20 ;  /* 0x00000020ff497803 */ /* 0x000fe40000000000 */
[----:B------:R-:W-:Y:S02]  /*7120*/  @P5 SHF.L.U32 R2, R67, 0x1f, RZ ;  /* 0x0000001f43025819 */ /* 0x000fe400000006ff */
[----:B------:R-:W-:Y:S02]  /*7130*/  @P2 SEL R0, R5, R0, !P4 ;  /* 0x0000000005002207 */ /* 0x000fe40006000000 */
[----:B------:R-:W1:Y:S02]  /*7140*/  @P5 SYNCS.PHASECHK.TRANS64.TRYWAIT P1, [UR43+0x30], R2 ;  /* 0x00003002ff0055a7 */ /* 0x000e64000802112b */
[----:B------:R-:W-:Y:S04]  /*7150*/  LOP3.LUT R0, R0, 0x1, RZ, 0xc0, !PT ;  /* 0x0000000100007812 */ /* 0x000fe800078ec0ff */
[----:B------:R-:W-:Y:S04]  /*7160*/  ISETP.NE.U32.AND P2, PT, R0, 0x1, PT ;  /* 0x000000010000780c */ /* 0x000fe80003f45070 */
[----:B------:R-:W-:Y:S01]  /*7170*/  P2R R75, PR, RZ, 0x4 ;  /* 0x00000004ff4b7803 */ /* 0x000fe20000000000 */
[----:B------:R2:W4:Y:S01]  /*7180*/  SYNCS.PHASECHK.TRANS64.TRYWAIT P0, [R74+URZ+0xa0], R3 ;  /* 0x0000a0034a0075a7 */ /* 0x00052200080011ff */
[----:B-1----:R-:W-:Y:S01]  /*7190*/  @P5 SEL R34, RZ, 0x1, !P1 ;  /* 0x00000001ff225807 */ /* 0x002fe20004800000 */
[----:B--2---:R-:W-:Y:S06]  /*71a0*/  @!P5 BRA `(.L_x_112) ;  /* 0x000000000058d947 */ /* 0x004fec0003800000 */
[----:B------:R-:W-:Y:S01]  /*71b0*/  IMAD.MOV.U32 R39, RZ, RZ, RZ ;  /* 0x000000ffff277224 */ /* 0x000fe200078e00ff */
[----:B------:R-:W-:Y:S01]  /*71c0*/  ISETP.NE.AND P1, PT, R34, RZ, PT ;  /* 0x000000ff2200720c */ /* 0x000fe20003f25270 */
[----:B------:R-:W-:Y:S01]  /*71d0*/  BSSY B0, `(.L_x_113) ;  /* 0x000000c000007945 */ /* 0x000fe20003800000 */
[----:B------:R-:W-:Y:S02]  /*71e0*/  CS2R R50, SRZ ;  /* 0x0000000000327805 */ /* 0x000fe4000001ff00 */
[----:B------:R-:W-:Y:S02]  /*71f0*/  CS2R R48, SRZ ;  /* 0x0000000000307805 */ /* 0x000fe4000001ff00 */
[----:B------:R-:W-:Y:S02]  /*7200*/  CS2R R46, SRZ ;  /* 0x00000000002e7805 */ /* 0x000fe4000001ff00 */
[----:B------:R-:W-:Y:S02]  /*7210*/  CS2R R44, SRZ ;  /* 0x00000000002c7805 */ /* 0x000fe4000001ff00 */
[----:B------:R-:W-:Y:S02]  /*7220*/  CS2R R42, SRZ ;  /* 0x00000000002a7805 */ /* 0x000fe4000001ff00 */
[----:B------:R-:W-:Y:S02]  /*7230*/  CS2R R40, SRZ ;  /* 0x0000000000287805 */ /* 0x000fe4000001ff00 */
[----:B------:R-:W-:Y:S01]  /*7240*/  CS2R R36, SRZ ;  /* 0x0000000000247805 */ /* 0x000fe2000001ff00 */
[----:B------:R-:W-:Y:S06]  /*7250*/  @P1 BRA `(.L_x_114) ;  /* 0x00000000000c1947 */ /* 0x000fec0003800000 */
[----:B------:R-:W-:Y:S04]  /*7260*/  SHF.L.U32 R5, R67, 0x1f, RZ ;  /* 0x0000001f43057819 */ /* 0x000fe800000006ff */
[----:B------:R-:W1:Y:S02]  /*7270*/  SYNCS.PHASECHK.TRANS64.TRYWAIT P1, [UR43+0x30], R5 ;  /* 0x00003005ff0075a7 */ /* 0x000e64000802112b */
[----:B-1----:R-:W-:Y:S05]  /*7280*/  @!P1 BRA `(.L_x_115) ;  /* 0x0000003400089947 */ /* 0x002fea0003800000 */
.L_x_114:
[----:B------:R-:W-:Y:S05]  /*7290*/  BSYNC B0 ;  /* 0x0000000000007941 */ /* 0x000fea0003800000 */
.L_x_113:
[----:B------:R-:W-:Y:S01]  /*72a0*/  ISETP.NE.AND P1, PT, R75, RZ, PT ;  /* 0x000000ff4b00720c */ /* 0x000fe20003f25270 */
[----:B------:R-:W-:Y:S11]  /*72b0*/  HFMA2 R35, -RZ, RZ, 0, 5.9604644775390625e-08 ;  /* 0x00000001ff237431 */ /* 0x000ff600000001ff */
[----:B------:R-:W-:Y:S01]  /*72c0*/  @!UPT UIADD3 URZ, UPT, UPT, URZ, URZ, URZ ;  /* 0x000000fffffff290 */ /* 0x000fe2000fffe0ff */
[----:B------:R2:W1:Y:S04]  /*72d0*/  @P1 LDS.128 R48, [R70] ;  /* 0x0000000046301984 */ /* 0x0004680000000c00 */
[----:B------:R2:W1:Y:S04]  /*72e0*/  @P1 LDS.128 R44, [R69+0x10] ;  /* 0x00001000452c1984 */ /* 0x0004680000000c00 */
[----:B------:R2:W1:Y:S04]  /*72f0*/  @P1 LDS.128 R40, [R68+0x20] ;  /* 0x0000200044281984 */ /* 0x0004680000000c00 */
[----:B------:R2:W1:Y:S02]  /*7300*/  @P1 LDS.128 R36, [R64+0x30] ;  /* 0x0000300040241984 */ /* 0x0004640000000c00 */
.L_x_112:
[----:B------:R-:W-:Y:S05]  /*7310*/  BSYNC B1 ;  /* 0x0000000000017941 */ /* 0x000fea0003800000 */
.L_x_111:
[----:B-1----:R-:W-:Y:S04]  /*7320*/  SHF.R.U32.HI R0, RZ, 0x15, R25 ;  /* 0x00000015ff007819 */ /* 0x002fe80000011619 */
[----:B------:R-:W-:Y:S01]  /*7330*/  LOP3.LUT P1, RZ, R0, 0x3, R57, 0x48, !PT ;  /* 0x0000000300ff7812 */ /* 0x000fe20007824839 */
[----:B------:R-:W-:Y:S01]  /*7340*/  @!UPT UIADD3 URZ, UPT, UPT, URZ, URZ, URZ ;  /* 0x000000fffffff290 */ /* 0x000fe2000fffe0ff */
[----:B----4-:R-:W-:Y:S11]  /*7350*/  @P0 BRA `(.L_x_116) ;  /* 0x0000000000080947 */ /* 0x010ff60003800000 */
[----:B------:R-:W1:Y:S02]  /*7360*/  SYNCS.PHASECHK.TRANS64.TRYWAIT P0, [R74+URZ+0xa0], R3 ;  /* 0x0000a0034a0075a7 */ /* 0x000e6400080011ff */
[----:B-1----:R-:W-:Y:S05]  /*7370*/  @!P0 BRA `(.L_x_117) ;  /* 0x0000003000e48947 */ /* 0x002fea0003800000 */
.L_x_116:
[----:B------:R-:W-:Y:S05]  /*7380*/  @!P1 BRA `(.L_x_118) ;  /* 0x0000000000409947 */ /* 0x000fea0003800000 */
[----:B------:R-:W4:Y:S01]  /*7390*/  LDCU.64 UR8, c[0x4][0x70] ;  /* 0x01000e00ff0877ac */ /* 0x000f220008000a00 */
[----:B-1----:R-:W-:Y:S01]  /*73a0*/  MOV R3, 0x0 ;  /* 0x0000000000037802 */ /* 0x002fe20000000f00 */
[----:B------:R-:W-:Y:S02]  /*73b0*/  HFMA2 R12, -RZ, RZ, 0, 5.9604644775390625e-08 ;  /* 0x00000001ff0c7431 */ /* 0x000fe400000001ff */
[----:B------:R-:W-:Y:S02]  /*73c0*/  IMAD.MOV.U32 R8, RZ, RZ, 0x192 ;  /* 0x00000192ff087424 */ /* 0x000fe400078e00ff */
[----:B------:R-:W-:Y:S01]  /*73d0*/  IMAD.MOV.U32 R13, RZ, RZ, RZ ;  /* 0x000000ffff0d7224 */ /* 0x000fe200078e00ff */
[----:B------:R-:W1:Y:S01]  /*73e0*/  LDCU.64 UR6, c[0x4][0x78] ;  /* 0x01000f00ff0677ac */ /* 0x000e620008000a00 */
[----:B------:R-:W2:Y:S01]  /*73f0*/  LDC.64 R2, c[0x4][R3] ;  /* 0x0100000003027b82 */ /* 0x000ea20000000a00 */
[----:B------:R-:W5:Y:S01]  /*7400*/  LDCU.64 UR4, c[0x4][0x10] ;  /* 0x01000200ff0477ac */ /* 0x000f620008000a00 */
[----:B----4-:R-:W-:Y:S01]  /*7410*/  MOV R5, UR9 ;  /* 0x0000000900057c02 */ /* 0x010fe20008000f00 */
[----:B------:R-:W-:Y:S01]  /*7420*/  IMAD.U32 R4, RZ, RZ, UR8 ;  /* 0x00000008ff047e24 */ /* 0x000fe2000f8e00ff */
[----:B-1----:R-:W-:Y:S01]  /*7430*/  MOV R7, UR7 ;  /* 0x0000000700077c02 */ /* 0x002fe20008000f00 */
[----:B------:R-:W-:Y:S01]  /*7440*/  IMAD.U32 R6, RZ, RZ, UR6 ;  /* 0x00000006ff067e24 */ /* 0x000fe2000f8e00ff */
[----:B-----5:R-:W-:Y:S01]  /*7450*/  MOV R11, UR5 ;  /* 0x00000005000b7c02 */ /* 0x020fe20008000f00 */
[----:B------:R-:W-:Y:S02]  /*7460*/  IMAD.U32 R10, RZ, RZ, UR4 ;  /* 0x00000004ff0a7e24 */ /* 0x000fe4000f8e00ff */
[----:B------:R-:W-:Y:S07]  /*7470*/  LEPC R20, `(.L_x_118) ;  /* 0x000000001014794e */ /* 0x000fee0000000000 */
[----:B--23--:R-:W-:Y:S05]  /*7480*/  CALL.ABS.NOINC R2 ;  /* 0x0000000002007343 */ /* 0x00cfea0003c00000 */
.L_x_118:
[----:B------:R-:W-:Y:S01]  /*7490*/  LOP3.LUT R20, R48, 0xffffe000, RZ, 0xc0, !PT ;  /* 0xffffe00030147812 */ /* 0x000fe200078ec0ff */
[----:B------:R-:W-:Y:S05]  /*74a0*/  WARPSYNC.ALL ;  /* 0x0000000000007948 */ /* 0x000fea0003800000 */
[----:B------:R-:W-:Y:S01]  /*74b0*/  R2UR UR4, R25 ;  /* 0x00000000190472ca */ /* 0x000fe200000e0000 */
[----:B------:R-:W-:Y:S01]  /*74c0*/  BSSY.RECONVERGENT B0, `(.L_x_119) ;  /* 0x000005d000007945 */ /* 0x000fe20003800200 */
[----:B------:R-:W-:Y:S02]  /*74d0*/  LOP3.LUT R21, R49, 0xffffe000, RZ, 0xc0, !PT ;  /* 0xffffe00031157812 */ /* 0x000fe400078ec0ff */
[----:B------:R-:W-:Y:S02]  /*74e0*/  LOP3.LUT R26, R50, 0xffffe000, RZ, 0xc0, !PT ;  /* 0xffffe000321a7812 */ /* 0x000fe400078ec0ff */
[----:B------:R-:W-:Y:S02]  /*74f0*/  LOP3.LUT R33, R44, 0xffffe000, RZ, 0xc0, !PT ;  /* 0xffffe0002c217812 */ /* 0x000fe400078ec0ff */
[----:B------:R-:W-:Y:S05]  /*7500*/  ISETP.NE.AND P0, PT, R72, RZ, PT ;  /* 0x000000ff4800720c */ /* 0x000fea0003f05270 */
[----:B------:R-:W3:Y:S02]  /*7510*/  LDTM.x16 R4, tmem[UR4] ;  /* 0x00000004000479ee */ /* 0x000ee40008240000 */
[C---:B---3--:R-:W-:Y:S01]  /*7520*/  FMUL R0, R24.reuse, R4 ;  /* 0x0000000418007220 */ /* 0x048fe20000400000 */
[C---:B------:R-:W-:Y:S01]  /*7530*/  FMUL R2, R24.reuse, R5 ;  /* 0x0000000518027220 */ /* 0x040fe20000400000 */
[C---:B-1----:R-:W-:Y:S01]  /*7540*/  FMUL R3, R24.reuse, R6 ;  /* 0x0000000618037220 */ /* 0x042fe20000400000 */
[----:B------:R-:W-:Y:S01]  /*7550*/  FMUL R7, R24, R7 ;  /* 0x0000000718077220 */ /* 0x000fe20000400000 */
[----:B------:R-:W-:Y:S01]  /*7560*/  FFMA R28, R27, R20, R0 ;  /* 0x000000141b1c7223 */ /* 0x000fe20000000000 */
[----:B------:R-:W-:Y:S01]  /*7570*/  LOP3.LUT R20, R51, 0xffffe000, RZ, 0xc0, !PT ;  /* 0xffffe00033147812 */ /* 0x000fe200078ec0ff */
[C---:B------:R-:W-:Y:S01]  /*7580*/  FFMA R29, R27.reuse, R21, R2 ;  /* 0x000000151b1d7223 */ /* 0x040fe20000000002 */
[----:B------:R-:W-:Y:S01]  /*7590*/  LOP3.LUT R21, R46, 0xffffe000, RZ, 0xc0, !PT ;  /* 0xffffe0002e157812 */ /* 0x000fe200078ec0ff */
[----:B------:R-:W-:Y:S01]  /*75a0*/  FFMA R30, R27, R26, R3 ;  /* 0x0000001a1b1e7223 */ /* 0x000fe20000000003 */
[----:B------:R-:W-:Y:S01]  /*75b0*/  LOP3.LUT R26, R45, 0xffffe000, RZ, 0xc0, !PT ;  /* 0xffffe0002d1a7812 */ /* 0x000fe200078ec0ff */
[----:B------:R-:W-:Y:S01]  /*75c0*/  FFMA R31, R27, R20, R7 ;  /* 0x000000141b1f7223 */ /* 0x000fe20000000007 */
[----:B------:R-:W-:Y:S01]  /*75d0*/  LOP3.LUT R20, R47, 0xffffe000, RZ, 0xc0, !PT ;  /* 0xffffe0002f147812 */ /* 0x000fe200078ec0ff */
[C---:B------:R-:W-:Y:S01]  /*75e0*/  FMUL R4, R24.reuse, R8 ;  /* 0x0000000818047220 */ /* 0x040fe20000400000 */
[----:B------:R-:W-:Y:S01]  /*75f0*/  F2FP.TF32.F32.PACK_B R28, R28 ;  /* 0x0000001cff1c723e */ /* 0x000fe200024050ff */
[C---:B------:R-:W-:Y:S01]  /*7600*/  FMUL R5, R24.reuse, R9 ;  /* 0x0000000918057220 */ /* 0x040fe20000400000 */
[----:B------:R-:W-:Y:S01]  /*7610*/  F2FP.TF32.F32.PACK_B R29, R29 ;  /* 0x0000001dff1d723e */ /* 0x000fe200024050ff */
[C---:B------:R-:W-:Y:S01]  /*7620*/  FMUL R6, R24.reuse, R10 ;  /* 0x0000000a18067220 */ /* 0x040fe20000400000 */
[----:B------:R-:W-:Y:S01]  /*7630*/  FMUL R11, R24, R11 ;  /* 0x0000000b180b7220 */ /* 0x000fe20000400000 */
[----:B------:R-:W-:Y:S01]  /*7640*/  F2FP.TF32.F32.PACK_B R30, R30 ;  /* 0x0000001eff1e723e */ /* 0x000fe200024050ff */
[C---:B------:R-:W-:Y:S01]  /*7650*/  FFMA R4, R27.reuse, R33, R4 ;  /* 0x000000211b047223 */ /* 0x040fe20000000004 */
[----:B------:R-:W-:Y:S01]  /*7660*/  F2FP.TF32.F32.PACK_B R31, R31 ;  /* 0x0000001fff1f723e */ /* 0x000fe200024050ff */
[C---:B------:R-:W-:Y:S01]  /*7670*/  FFMA R5, R27.reuse, R26, R5 ;  /* 0x0000001a1b057223 */ /* 0x040fe20000000005 */
[C---:B------:R-:W-:Y:S01]  /*7680*/  FFMA R6, R27.reuse, R21, R6 ;  /* 0x000000151b067223 */ /* 0x040fe20000000006 */
[----:B------:R-:W-:Y:S01]  /*7690*/  FFMA R7, R27, R20, R11 ;  /* 0x000000141b077223 */ /* 0x000fe2000000000b */
[----:B------:R-:W-:Y:S01]  /*76a0*/  LOP3.LUT R33, R40, 0xffffe000, RZ, 0xc0, !PT ;  /* 0xffffe00028217812 */ /* 0x000fe200078ec0ff */
[----:B------:R1:W-:Y:S01]  /*76b0*/  STS.128 [R70], R28 ;  /* 0x0000001c46007388 */ /* 0x0003e20000000c00 */
[----:B------:R-:W-:Y:S01]  /*76c0*/  LOP3.LUT R26, R41, 0xffffe000, RZ, 0xc0, !PT ;  /* 0xffffe000291a7812 */ /* 0x000fe200078ec0ff */
[C---:B------:R-:W-:Y:S01]  /*76d0*/  FMUL R8, R24.reuse, R12 ;  /* 0x0000000c18087220 */ /* 0x040fe20000400000 */
[----:B------:R-:W-:Y:S01]  /*76e0*/  FMUL R9, R24, R13 ;  /* 0x0000000d18097220 */ /* 0x000fe20000400000 */
[----:B------:R-:W-:Y:S01]  /*76f0*/  LOP3.LUT R21, R42, 0xffffe000, RZ, 0xc0, !PT ;  /* 0xffffe0002a157812 */ /* 0x000fe200078ec0ff */
[C---:B------:R-:W-:Y:S01]  /*7700*/  FMUL R10, R24.reuse, R14 ;  /* 0x0000000e180a7220 */ /* 0x040fe20000400000 */
[----:B------:R-:W-:Y:S01]  /*7710*/  LOP3.LUT R20, R43, 0xffffe000, RZ, 0xc0, !PT ;  /* 0xffffe0002b147812 */ /* 0x000fe200078ec0ff */
[----:B------:R-:W-:Y:S01]  /*7720*/  FMUL R15, R24, R15 ;  /* 0x0000000f180f7220 */ /* 0x000fe20000400000 */
[----:B------:R-:W-:Y:S01]  /*7730*/  F2FP.TF32.F32.PACK_B R4, R4 ;  /* 0x00000004ff04723e */ /* 0x000fe200024050ff */
[C---:B------:R-:W-:Y:S01]  /*7740*/  FFMA R8, R27.reuse, R33, R8 ;  /* 0x000000211b087223 */ /* 0x040fe20000000008 */
[----:B------:R-:W-:Y:S01]  /*7750*/  F2FP.TF32.F32.PACK_B R5, R5 ;  /* 0x00000005ff05723e */ /* 0x000fe200024050ff */
[C---:B------:R-:W-:Y:S01]  /*7760*/  FFMA R9, R27.reuse, R26, R9 ;  /* 0x0000001a1b097223 */ /* 0x040fe20000000009 */
[----:B------:R-:W-:Y:S01]  /*7770*/  F2FP.TF32.F32.PACK_B R6, R6 ;  /* 0x00000006ff06723e */ /* 0x000fe200024050ff */
[C---:B------:R-:W-:Y:S01]  /*7780*/  FFMA R10, R27.reuse, R21, R10 ;  /* 0x000000151b0a7223 */ /* 0x040fe2000000000a */
[----:B------:R-:W-:Y:S01]  /*7790*/  F2FP.TF32.F32.PACK_B R7, R7 ;  /* 0x00000007ff07723e */ /* 0x000fe200024050ff */
[----:B------:R-:W-:Y:S01]  /*77a0*/  FFMA R11, R27, R20, R15 ;  /* 0x000000141b0b7223 */ /* 0x000fe2000000000f */
[----:B------:R-:W-:Y:S01]  /*77b0*/  LOP3.LUT R33, R36, 0xffffe000, RZ, 0xc0, !PT ;  /* 0xffffe00024217812 */ /* 0x000fe200078ec0ff */
[C---:B------:R-:W-:Y:S01]  /*77c0*/  FMUL R12, R24.reuse, R16 ;  /* 0x00000010180c7220 */ /* 0x040fe20000400000 */
[----:B------:R-:W-:Y:S01]  /*77d0*/  LOP3.LUT R26, R37, 0xffffe000, RZ, 0xc0, !PT ;  /* 0xffffe000251a7812 */ /* 0x000fe200078ec0ff */
[----:B------:R1:W-:Y:S01]  /*77e0*/  STS.128 [R69+0x10], R4 ;  /* 0x0000100445007388 */ /* 0x0003e20000000c00 */
        /* <DEDUP_REMOVED lines=13> */
[----:B------:R-:W-:Y:S02]  /*78c0*/  F2FP.TF32.F32.PACK_B R12, R12 ;  /* 0x0000000cff0c723e */ /* 0x000fe400024050ff */
[----:B------:R-:W-:Y:S01]  /*78d0*/  F2FP.TF32.F32.PACK_B R13, R13 ;  /* 0x0000000dff0d723e */ /* 0x000fe200024050ff */
[----:B------:R1:W-:Y:S01]  /*78e0*/  STS.128 [R68+0x20], R8 ;  /* 0x0000200844007388 */ /* 0x0003e20000000c00 */
[----:B------:R-:W-:Y:S02]  /*78f0*/  F2FP.TF32.F32.PACK_B R14, R14 ;  /* 0x0000000eff0e723e */ /* 0x000fe400024050ff */
[----:B------:R-:W-:Y:S05]  /*7900*/  F2FP.TF32.F32.PACK_B R15, R15 ;  /* 0x0000000fff0f723e */ /* 0x000fea00024050ff */
[----:B------:R1:W-:Y:S01]  /*7910*/  STS.128 [R64+0x30], R12 ;  /* 0x0000300c40007388 */ /* 0x0003e20000000c00 */
[----:B------:R-:W-:Y:S01]  /*7920*/  @!PT LDS RZ, [RZ] ;  /* 0x00000000fffff984 */ /* 0x000fe20000000800 */
[----:B------:R-:W-:Y:S01]  /*7930*/  @!PT LDS RZ, [RZ] ;  /* 0x00000000fffff984 */ /* 0x000fe20000000800 */
[----:B------:R-:W-:Y:S01]  /*7940*/  @!PT LDS RZ, [RZ] ;  /* 0x00000000fffff984 */ /* 0x000fe20000000800 */
[----:B------:R-:W-:Y:S01]  /*7950*/  @!PT LDS RZ, [RZ] ;  /* 0x00000000fffff984 */ /* 0x000fe20000000800 */
[----:B------:R3:W-:Y:S07]  /*7960*/  MEMBAR.ALL.CTA ;  /* 0x0000000000007992 */ /* 0x0007ee0000008000 */
[----:B---3--:R-:W3:Y:S02]  /*7970*/  FENCE.VIEW.ASYNC.S ;  /* 0x00000000000073c6 */ /* 0x008ee40000000000 */
[----:B---3--:R-:W-:Y:S06]  /*7980*/  BAR.SYNC.DEFER_BLOCKING 0x1, 0x80 ;  /* 0x0042000000007b1d */ /* 0x008fec0000010000 */
[----:B------:R-:W-:Y:S05]  /*7990*/  @P0 BRA `(.L_x_120) ;  /* 0x00000000003c0947 */ /* 0x000fea0003800000 */
[----:B------:R-:W3:Y:S01]  /*79a0*/  LDCU.64 UR6, c[0x0][0x348] ;  /* 0x00006900ff0677ac */ /* 0x000ee20008000a00 */
[----:B------:R-:W-:Y:S01]  /*79b0*/  UIADD3 UR4, UPT, UPT, UR43, 0x200, URZ ;  /* 0x000002002b047890 */ /* 0x000fe2000fffe0ff */
[----:B------:R-:W-:Y:S01]  /*79c0*/  UMOV UR47, UR60 ;  /* 0x0000003c002f7c82 */ /* 0x000fe20008000000 */
[----:B------:R-:W-:Y:S02]  /*79d0*/  UIADD3 UR9, UPT, UPT, UR45, 0x40, URZ ;  /* 0x000000402d097890 */ /* 0x000fe4000fffe0ff */
[----:B------:R-:W-:Y:S02]  /*79e0*/  UIADD3 UR8, UPT, UPT, UR43, 0x1200, URZ ;  /* 0x000012002b087890 */ /* 0x000fe4000fffe0ff */
[----:B------:R-:W-:Y:S01]  /*79f0*/  MOV R61, UR4 ;  /* 0x00000004003d7c02 */ /* 0x000fe20008000f00 */
[----:B------:R-:W-:Y:S01]  /*7a00*/  UMOV UR10, UR46 ;  /* 0x0000002e000a7c82 */ /* 0x000fe20008000000 */
[----:B------:R-:W-:Y:S02]  /*7a10*/  UMOV UR11, UR60 ;  /* 0x0000003c000b7c82 */ /* 0x000fe40008000000 */
[----:B------:R-:W-:Y:S01]  /*7a20*/  R2UR UR44, R61 ;  /* 0x000000003d2c72ca */ /* 0x000fe200000e0000 */
[----:B---3--:R-:W-:Y:S04]  /*7a30*/  UIADD3 UR4, UP0, UPT, UR6, 0x680, URZ ;  /* 0x0000068006047890 */ /* 0x008fe8000ff1e0ff */
[----:B------:R-:W-:Y:S09]  /*7a40*/  UIADD3.X UR5, UPT, UPT, URZ, UR7, URZ, UP0, !UPT ;  /* 0x00000007ff057290 */ /* 0x000ff200087fe4ff */
[----:B------:R3:W-:Y:S01]  /*7a50*/  UTMASTG.3D [UR44], [UR4] ;  /* 0x0000002c040073b5 */ /* 0x0007e20008010000 */
[----:B------:R3:W-:Y:S01]  /*7a60*/  UTMASTG.3D [UR8], [UR4] ;  /* 0x00000008040073b5 */ /* 0x0007e20008010000 */
[----:B------:R0:W-:Y:S01]  /*7a70*/  UTMACMDFLUSH ;  /* 0x00000000000079b7 */ /* 0x0001e20000000000 */
[----:B---3--:R-:W-:Y:S04]  /*7a80*/  DEPBAR.LE SB0, 0x1 ;  /* 0x000080400000791a */ /* 0x008fe80000000000 */
.L_x_120:
[----:B------:R-:W-:Y:S05]  /*7a90*/  BSYNC.RECONVERGENT B0 ;  /* 0x0000000000007941 */ /* 0x000fea0003800200 */
.L_x_119:
[----:B------:R-:W-:Y:S01]  /*7aa0*/  BAR.SYNC.DEFER_BLOCKING 0x1, 0x80 ;  /* 0x0042000000007b1d */ /* 0x000fe20000010000 */
[----:B------:R-:W-:Y:S01]  /*7ab0*/  ISETP.NE.AND P1, PT, R73, RZ, PT ;  /* 0x000000ff4900720c */ /* 0x000fe20003f25270 */
[----:B------:R-:W-:Y:S01]  /*7ac0*/  UISETP.NE.AND UP0, UPT, UR49, URZ, UPT ;  /* 0x000000ff3100728c */ /* 0x000fe2000bf05270 */
[----:B------:R-:W-:Y:S11]  /*7ad0*/  LEA R3, R35, UR43, 0x3 ;  /* 0x0000002b23037c11 */ /* 0x000ff6000f8e18ff */
[----:B------:R-:W-:Y:S01]  /*7ae0*/  @P1 SHF.L.U32 R2, R67, 0x1f, RZ ;  /* 0x0000001f43021819 */ /* 0x000fe200000006ff */
[----:B------:R-:W-:Y:S06]  /*7af0*/  BRA.U !UP0, `(.L_x_121) ;  /* 0x0000000108247547 */ /* 0x000fec000b800000 */
[----:B-1----:R-:W-:Y:S01]  /*7b00*/  IMAD.U32 R5, RZ, RZ, UR48 ;  /* 0x00000030ff057e24 */ /* 0x002fe2000f8e00ff */
[----:B------:R-:W-:Y:S01]  /*7b10*/  MOV R0, UR61 ;  /* 0x0000003d00007c02 */ /* 0x000fe20008000f00 */
[----:B------:R-:W-:Y:S03]  /*7b20*/  UIADD3 UR4, UPT, UPT, UR48, 0x1, URZ ;  /* 0x0000000130047890 */ /* 0x000fe6000fffe0ff */
[----:B------:R-:W-:Y:S01]  /*7b30*/  @P1 LEA R5, R5, UR43, 0x3 ;  /* 0x0000002b05051c11 */ /* 0x000fe2000f8e18ff */
[----:B------:R-:W-:Y:S04]  /*7b40*/  UISETP.NE.AND UP0, UPT, UR4, 0x4, UPT ;  /* 0x000000040400788c */ /* 0x000fe8000bf05270 */
[----:B------:R-:W-:Y:S01]  /*7b50*/  @P1 VIADD R5, R5, 0x50 ;  /* 0x0000005005051836 */ /* 0x000fe20000000000 */
[----:B------:R-:W-:Y:S04]  /*7b60*/  USEL UR48, UR4, URZ, UP0 ;  /* 0x000000ff04307287 */ /* 0x000fe80008000000 */
[----:B------:R-:W-:Y:S04]  /*7b70*/  @P1 PRMT R0, R0, 0x654, R5 ;  /* 0x0000065400001816 */ /* 0x000fe80000000005 */
[----:B------:R3:W-:Y:S04]  /*7b80*/  @P1 SYNCS.ARRIVE.TRANS64.RED.A1T0 RZ, [R0+URZ], RZ ;  /* 0x000000ff00ff19a7 */ /* 0x0007e800081004ff */
.L_x_121:
[----:B------:R-:W4:Y:S01]  /*7b90*/  @P1 SYNCS.PHASECHK.TRANS64.TRYWAIT P0, [R3+URZ+0x30], R2 ;  /* 0x00003002030015a7 */ /* 0x000f2200080011ff */
[----:B------:R-:W-:Y:S01]  /*7ba0*/  BSSY B1, `(.L_x_122) ;  /* 0x0000016000017945 */ /* 0x000fe20003800000 */
[----:B----4-:R-:W-:Y:S03]  /*7bb0*/  @P1 SEL R34, RZ, 0x1, !P0 ;  /* 0x00000001ff221807 */ /* 0x010fe60004000000 */
[----:B------:R-:W-:Y:S05]  /*7bc0*/  @!P1 BRA `(.L_x_123) ;  /* 0x00000000004c9947 */ /* 0x000fea0003800000 */
[----:B------:R-:W-:Y:S01]  /*7bd0*/  ISETP.NE.AND P0, PT, R34, RZ, PT ;  /* 0x000000ff2200720c */ /* 0x000fe20003f05270 */
[----:B------:R-:W-:Y:S01]  /*7be0*/  BSSY B0, `(.L_x_124) ;  /* 0x000000b000007945 */ /* 0x000fe20003800000 */
[----:B------:R-:W-:Y:S11]  /*7bf0*/  ISETP.NE.AND P1, PT, R75, RZ, PT ;  /* 0x000000ff4b00720c */ /* 0x000ff60003f25270 */
[----:B------:R-:W-:Y:S02]  /*7c00*/  @!UPT UIADD3 URZ, UPT, UPT, URZ, URZ, URZ ;  /* 0x000000fffffff290 */ /* 0x000fe4000fffe0ff */
[C---:B-1----:R-:W-:Y:S01]  /*7c10*/  @P1 IMAD R6, R35.reuse, 0x2000, R70 ;  /* 0x0000200023061824 */ /* 0x042fe200078e0246 */
[C---:B------:R-:W-:Y:S01]  /*7c20*/  @P1 LEA R4, R35.reuse, R68, 0xd ;  /* 0x0000004423041211 */ /* 0x040fe200078e68ff */
[C---:B------:R-:W-:Y:S02]  /*7c30*/  @P1 IMAD R5, R35.reuse, 0x2000, R69 ;  /* 0x0000200023051824 */ /* 0x040fe400078e0245 */
[----:B------:R-:W-:Y:S01]  /*7c40*/  @P1 IMAD R2, R35, 0x2000, R64 ;  /* 0x0000200023021824 */ /* 0x000fe200078e0240 */
[----:B------:R-:W-:Y:S06]  /*7c50*/  @P0 BRA `(.L_x_125) ;  /* 0x00000000000c0947 */ /* 0x000fec0003800000 */
[----:B---3--:R-:W-:Y:S04]  /*7c60*/  SHF.L.U32 R0, R67, 0x1f, RZ ;  /* 0x0000001f43007819 */ /* 0x008fe800000006ff */
[----:B------:R-:W1:Y:S02]  /*7c70*/  SYNCS.PHASECHK.TRANS64.TRYWAIT P0, [R3+URZ+0x30], R0 ;  /* 0x00003000030075a7 */ /* 0x000e6400080011ff */
[----:B-1----:R-:W-:Y:S05]  /*7c80*/  @!P0 BRA `(.L_x_126) ;  /* 0x0000002800b48947 */ /* 0x002fea0003800000 */
.L_x_125:
[----:B------:R-:W-:Y:S05]  /*7c90*/  BSYNC B0 ;  /* 0x0000000000007941 */ /* 0x000fea0003800000 */
.L_x_124:
[----:B------:R-:W-:Y:S02]  /*7ca0*/  ISETP.NE.AND P0, PT, R75, RZ, PT ;  /* 0x000000ff4b00720c */ /* 0x000fe40003f05270 */
[----:B------:R-:W-:Y:S11]  /*7cb0*/  IADD3 R35, PT, PT, R35, 0x1, RZ ;  /* 0x0000000123237810 */ /* 0x000ff60007ffe0ff */
[----:B------:R4:W1:Y:S04]  /*7cc0*/  @P0 LDS.128 R48, [R6] ;  /* 0x0000000006300984 */ /* 0x0008680000000c00 */
[----:B------:R4:W1:Y:S04]  /*7cd0*/  @P0 LDS.128 R44, [R5+0x10] ;  /* 0x00001000052c0984 */ /* 0x0008680000000c00 */
[----:B------:R4:W1:Y:S04]  /*7ce0*/  @P0 LDS.128 R40, [R4+0x20] ;  /* 0x0000200004280984 */ /* 0x0008680000000c00 */
[----:B------:R4:W1:Y:S02]  /*7cf0*/  @P0 LDS.128 R36, [R2+0x30] ;  /* 0x0000300002240984 */ /* 0x0008640000000c00 */
.L_x_123:
[----:B------:R-:W-:Y:S05]  /*7d00*/  BSYNC B1 ;  /* 0x0000000000017941 */ /* 0x000fea0003800000 */
.L_x_122:
[----:B-1-3--:R-:W-:Y:S05]  /*7d10*/  VIADD R0, R25, 0x10 ;  /* 0x0000001019007836 */ /* 0x00afea0000000000 */
[----:B------:R-:W-:Y:S04]  /*7d20*/  SHF.R.U32.HI R0, RZ, 0x15, R0 ;  /* 0x00000015ff007819 */ /* 0x000fe80000011600 */
[----:B------:R-:W-:Y:S11]  /*7d30*/  LOP3.LUT P0, RZ, R0, 0x3, R57, 0x48, !PT ;  /* 0x0000000300ff7812 */ /* 0x000ff60007804839 */
[----:B------:R-:W-:Y:S02]  /*7d40*/  @!UPT UIADD3 URZ, UPT, UPT, URZ, URZ, URZ ;  /* 0x000000fffffff290 */ /* 0x000fe4000fffe0ff */
[----:B------:R-:W-:Y:S05]  /*7d50*/  @!P0 BRA `(.L_x_127) ;  /* 0x0000000000408947 */ /* 0x000fea0003800000 */
[----:B------:R-:W1:Y:S01]  /*7d60*/  LDCU.64 UR8, c[0x4][0x70] ;  /* 0x01000e00ff0877ac */ /* 0x000e620008000a00 */
[----:B------:R-:W-:Y:S01]  /*7d70*/  MOV R3, 0x0 ;  /* 0x0000000000037802 */ /* 0x000fe20000000f00 */
[----:B------:R-:W-:Y:S02]  /*7d80*/  HFMA2 R12, -RZ, RZ, 0, 5.9604644775390625e-08 ;  /* 0x00000001ff0c7431 */ /* 0x000fe400000001ff */
[----:B------:R-:W-:Y:S02]  /*7d90*/  IMAD.MOV.U32 R8, RZ, RZ, 0x192 ;  /* 0x00000192ff087424 */ /* 0x000fe400078e00ff */
[----:B------:R-:W-:Y:S01]  /*7da0*/  IMAD.MOV.U32 R13, RZ, RZ, RZ ;  /* 0x000000ffff0d7224 */ /* 0x000fe200078e00ff */
[----:B------:R-:W3:Y:S01]  /*7db0*/  LDCU.64 UR6, c[0x4][0x78] ;  /* 0x01000f00ff0677ac */ /* 0x000ee20008000a00 */
[----:B----4-:R-:W4:Y:S01]  /*7dc0*/  LDC.64 R2, c[0x4][R3] ;  /* 0x0100000003027b82 */ /* 0x010f220000000a00 */
[----:B------:R-:W5:Y:S01]  /*7dd0*/  LDCU.64 UR4, c[0x4][0x10] ;  /* 0x01000200ff0477ac */ /* 0x000f620008000a00 */
[----:B-1----:R-:W-:Y:S01]  /*7de0*/  MOV R5, UR9 ;  /* 0x0000000900057c02 */ /* 0x002fe20008000f00 */
[----:B------:R-:W-:Y:S01]  /*7df0*/  IMAD.U32 R4, RZ, RZ, UR8 ;  /* 0x00000008ff047e24 */ /* 0x000fe2000f8e00ff */
[----:B---3--:R-:W-:Y:S01]  /*7e00*/  MOV R7, UR7 ;  /* 0x0000000700077c02 */ /* 0x008fe20008000f00 */
[----:B------:R-:W-:Y:S01]  /*7e10*/  IMAD.U32 R6, RZ, RZ, UR6 ;  /* 0x00000006ff067e24 */ /* 0x000fe2000f8e00ff */
[----:B-----5:R-:W-:Y:S01]  /*7e20*/  MOV R11, UR5 ;  /* 0x00000005000b7c02 */ /* 0x020fe20008000f00 */
[----:B------:R-:W-:Y:S02]  /*7e30*/  IMAD.U32 R10, RZ, RZ, UR4 ;  /* 0x00000004ff0a7e24 */ /* 0x000fe4000f8e00ff */
[----:B------:R-:W-:Y:S07]  /*7e40*/  LEPC R20, `(.L_x_127) ;  /* 0x000000001014794e */ /* 0x000fee0000000000 */
[----:B--2-4-:R-:W-:Y:S05]  /*7e50*/  CALL.ABS.NOINC R2 ;  /* 0x0000000002007343 */ /* 0x014fea0003c00000 */
.L_x_127:
[----:B------:R-:W-:Y:S01]  /*7e60*/  LOP3.LUT R20, R48, 0xffffe000, RZ, 0xc0, !PT ;  /* 0xffffe00030147812 */ /* 0x000fe200078ec0ff */
[----:B------:R-:W-:Y:S05]  /*7e70*/  WARPSYNC.ALL ;  /* 0x0000000000007948 */ /* 0x000fea0003800000 */
[----:B------:R-:W-:Y:S01]  /*7e80*/  R2UR UR4, R25 ;  /* 0x00000000190472ca */ /* 0x000fe200000e0000 */
[----:B------:R-:W-:Y:S01]  /*7e90*/  IMAD.U32 R77, RZ, RZ, UR48 ;  /* 0x00000030ff4d7e24 */ /* 0x000fe2000f8e00ff */
[----:B------:R-:W-:Y:S01]  /*7ea0*/  LOP3.LUT R21, R49, 0xffffe000, RZ, 0xc0, !PT ;  /* 0xffffe00031157812 */ /* 0x000fe200078ec0ff */
[----:B------:R-:W-:Y:S01]  /*7eb0*/  IMAD.U32 R76, RZ, RZ, UR61 ;  /* 0x0000003dff4c7e24 */ /* 0x000fe2000f8e00ff */
[----:B------:R-:W-:Y:S01]  /*7ec0*/  LOP3.LUT R26, R51, 0xffffe000, RZ, 0xc0, !PT ;  /* 0xffffe000331a7812 */ /* 0x000fe200078ec0ff */
[----:B------:R-:W-:Y:S01]  /*7ed0*/  BSSY.RECONVERGENT B0, `(.L_x_128) ;  /* 0x0000061000007945 */ /* 0x000fe20003800200 */
[----:B------:R-:W-:Y:S02]  /*7ee0*/  LOP3.LUT R33, R44, 0xffffe000, RZ, 0xc0, !PT ;  /* 0xffffe0002c217812 */ /* 0x000fe400078ec0ff */
[----:B------:R-:W-:Y:S02]  /*7ef0*/  LOP3.LUT R32, R45, 0xffffe000, RZ, 0xc0, !PT ;  /* 0xffffe0002d207812 */ /* 0x000fe400078ec0ff */
[----:B------:R-:W-:Y:S02]  /*7f00*/  ISETP.NE.AND P6, PT, R73, RZ, PT ;  /* 0x000000ff4900720c */ /* 0x000fe40003fc5270 */
[----:B------:R-:W-:Y:S01]  /*7f10*/  ISETP.NE.AND P0, PT, R72, RZ, PT ;  /* 0x000000ff4800720c */ /* 0x000fe20003f05270 */
[----:B----4-:R-:W1:Y:S10]  /*7f20*/  LDTM.x16 R4, tmem[UR4+0x10] ;  /* 0x00001004000479ee */ /* 0x010e740008240000 */
[----:B------:R-:W-:Y:S05]  /*7f30*/  @P6 LEA R77, R77, UR43, 0x3 ;  /* 0x0000002b4d4d6c11 */ /* 0x000fea000f8e18ff */
[----:B------:R-:W-:Y:S05]  /*7f40*/  @P6 VIADD R77, R77, 0x50 ;  /* 0x000000504d4d6836 */ /* 0x000fea0000000000 */
[----:B------:R-:W-:Y:S02]  /*7f50*/  @P6 PRMT R76, R76, 0x654, R77 ;  /* 0x000006544c4c6816 */ /* 0x000fe4000000004d */
[----:B------:R-:W-:Y:S01]  /*7f60*/  LEA R77, R35, UR43, 0x3 ;  /* 0x0000002b234d7c11 */ /* 0x000fe2000f8e18ff */
[C---:B-1----:R-:W-:Y:S01]  /*7f70*/  FMUL R0, R24.reuse, R4 ;  /* 0x0000000418007220 */ /* 0x042fe20000400000 */
[C---:B------:R-:W-:Y:S01]  /*7f80*/  FMUL R2, R24.reuse, R5 ;  /* 0x0000000518027220 */ /* 0x040fe20000400000 */
[C---:B------:R-:W-:Y:S01]  /*7f90*/  FMUL R3, R24.reuse, R6 ;  /* 0x0000000618037220 */ /* 0x040fe20000400000 */
[----:B------:R-:W-:Y:S01]  /*7fa0*/  FMUL R7, R24, R7 ;  /* 0x0000000718077220 */ /* 0x000fe20000400000 */
[C---:B------:R-:W-:Y:S01]  /*7fb0*/  FFMA R28, R27.reuse, R20, R0 ;  /* 0x000000141b1c7223 */ /* 0x040fe20000000000 */
[----:B------:R-:W-:Y:S01]  /*7fc0*/  LOP3.LUT R20, R50, 0xffffe000, RZ, 0xc0, !PT ;  /* 0xffffe00032147812 */ /* 0x000fe200078ec0ff */
[C---:B------:R-:W-:Y:S01]  /*7fd0*/  FFMA R29, R27.reuse, R21, R2 ;  /* 0x000000151b1d7223 */ /* 0x040fe20000000002 */
[----:B------:R-:W-:Y:S01]  /*7fe0*/  LOP3.LUT R21, R40, 0xffffe000, RZ, 0xc0, !PT ;  /* 0xffffe00028157812 */ /* 0x000fe200078ec0ff */
[----:B------:R-:W-:Y:S01]  /*7ff0*/  FMUL R4, R24, R8 ;  /* 0x0000000818047220 */ /* 0x000fe20000400000 */
[----:B------:R-:W-:Y:S01]  /*8000*/  F2FP.TF32.F32.PACK_B R28, R28 ;  /* 0x0000001cff1c723e */ /* 0x000fe200024050ff */
[C---:B------:R-:W-:Y:S01]  /*8010*/  FFMA R30, R27.reuse, R20, R3 ;  /* 0x000000141b1e7223 */ /* 0x040fe20000000003 */
[----:B------:R-:W-:Y:S01]  /*8020*/  LOP3.LUT R20, R46, 0xffffe000, RZ, 0xc0, !PT ;  /* 0xffffe0002e147812 */ /* 0x000fe200078ec0ff */
[----:B------:R-:W-:Y:S01]  /*8030*/  FFMA R31, R27, R26, R7 ;  /* 0x0000001a1b1f7223 */ /* 0x000fe20000000007 */
[----:B------:R-:W-:Y:S01]  /*8040*/  LOP3.LUT R26, R47, 0xffffe000, RZ, 0xc0, !PT ;  /* 0xffffe0002f1a7812 */ /* 0x000fe200078ec0ff */
[C---:B------:R-:W-:Y:S01]  /*8050*/  FMUL R5, R24.reuse, R9 ;  /* 0x0000000918057220 */ /* 0x040fe20000400000 */
[----:B------:R-:W-:Y:S01]  /*8060*/  F2FP.TF32.F32.PACK_B R29, R29 ;  /* 0x0000001dff1d723e */ /* 0x000fe200024050ff */
[C---:B------:R-:W-:Y:S01]  /*8070*/  FMUL R6, R24.reuse, R10 ;  /* 0x0000000a18067220 */ /* 0x040fe20000400000 */
[C---:B------:R-:W-:Y:S01]  /*8080*/  FMUL R11, R24.reuse, R11 ;  /* 0x0000000b180b7220 */ /* 0x040fe20000400000 */
[----:B------:R-:W-:Y:S01]  /*8090*/  F2FP.TF32.F32.PACK_B R30, R30 ;  /* 0x0000001eff1e723e */ /* 0x000fe200024050ff */
[C---:B------:R-:W-:Y:S01]  /*80a0*/  FFMA R4, R27.reuse, R33, R4 ;  /* 0x000000211b047223 */ /* 0x040fe20000000004 */
[----:B------:R-:W-:Y:S01]  /*80b0*/  F2FP.TF32.F32.PACK_B R31, R31 ;  /* 0x0000001fff1f723e */ /* 0x000fe200024050ff */
[C---:B------:R-:W-:Y:S01]  /*80c0*/  FFMA R5, R27.reuse, R32, R5 ;  /* 0x000000201b057223 */ /* 0x040fe20000000005 */
[C---:B------:R-:W-:Y:S01]  /*80d0*/  FFMA R6, R27.reuse, R20, R6 ;  /* 0x000000141b067223 */ /* 0x040fe20000000006 */
[----:B------:R-:W-:Y:S01]  /*80e0*/  FFMA R7, R27, R26, R11 ;  /* 0x0000001a1b077223 */ /* 0x000fe2000000000b */
[C---:B------:R-:W-:Y:S01]  /*80f0*/  FMUL R8, R24.reuse, R12 ;  /* 0x0000000c18087220 */ /* 0x040fe20000400000 */
[----:B------:R1:W-:Y:S01]  /*8100*/  STS.128 [R70+0x2000], R28 ;  /* 0x0020001c46007388 */ /* 0x0003e20000000c00 */
[----:B------:R-:W-:Y:S01]  /*8110*/  LOP3.LUT R32, R41, 0xffffe000, RZ, 0xc0, !PT ;  /* 0xffffe00029207812 */ /* 0x000fe200078ec0ff */
        /* <DEDUP_REMOVED lines=34> */
[----:B------:R-:W-:Y:S02]  /*8340*/  F2FP.TF32.F32.PACK_B R15, R15 ;  /* 0x0000000fff0f723e */ /* 0x000fe400024050ff */
[----:B------:R-:W-:Y:S03]  /*8350*/  @P6 SHF.L.U32 R0, R67, 0x1f, RZ ;  /* 0x0000001f43006819 */ /* 0x000fe600000006ff */
        /* <DEDUP_REMOVED lines=10> */
[----:B------:R-:W-:Y:S02]  /*8400*/  UIADD3 UR13, UPT, UPT, UR45, 0x10, URZ ;  /* 0x000000102d0d7890 */ /* 0x000fe4000fffe0ff */
[----:B------:R-:W-:Y:S01]  /*8410*/  UIADD3 UR12, UPT, UPT, UR43, 0x2200, URZ ;  /* 0x000022002b0c7890 */ /* 0x000fe2000fffe0ff */
[----:B------:R-:W-:Y:S01]  /*8420*/  UMOV UR14, UR46 ;  /* 0x0000002e000e7c82 */ /* 0x000fe20008000000 */
[----:B------:R-:W-:Y:S01]  /*8430*/  UMOV UR15, UR60 ;  /* 0x0000003c000f7c82 */ /* 0x000fe20008000000 */
[----:B------:R-:W-:Y:S02]  /*8440*/  UIADD3 UR9, UPT, UPT, UR45, 0x50, URZ ;  /* 0x000000502d097890 */ /* 0x000fe4000fffe0ff */
[----:B------:R-:W-:Y:S01]  /*8450*/  UIADD3 UR8, UPT, UPT, UR43, 0x3200, URZ ;  /* 0x000032002b087890 */ /* 0x000fe2000fffe0ff */
[----:B------:R-:W-:Y:S01]  /*8460*/  UMOV UR10, UR46 ;  /* 0x0000002e000a7c82 */ /* 0x000fe20008000000 */
[----:B------:R-:W-:Y:S01]  /*8470*/  UMOV UR11, UR60 ;  /* 0x0000003c000b7c82 */ /* 0x000fe20008000000 */
[----:B---3--:R-:W-:Y:S04]  /*8480*/  UIADD3 UR4, UP0, UPT, UR6, 0x680, URZ ;  /* 0x0000068006047890 */ /* 0x008fe8000ff1e0ff */
[----:B------:R-:W-:Y:S09]  /*8490*/  UIADD3.X UR5, UPT, UPT, URZ, UR7, URZ, UP0, !UPT ;  /* 0x00000007ff057290 */ /* 0x000ff200087fe4ff */
[----:B------:R3:W-:Y:S01]  /*84a0*/  UTMASTG.3D [UR12], [UR4] ;  /* 0x0000000c040073b5 */ /* 0x0007e20008010000 */
[----:B------:R3:W-:Y:S01]  /*84b0*/  UTMASTG.3D [UR8], [UR4] ;  /* 0x00000008040073b5 */ /* 0x0007e20008010000 */
[----:B------:R0:W-:Y:S01]  /*84c0*/  UTMACMDFLUSH ;  /* 0x00000000000079b7 */ /* 0x0001e20000000000 */
[----:B---3--:R-:W-:Y:S04]  /*84d0*/  DEPBAR.LE SB0, 0x1 ;  /* 0x000080400000791a */ /* 0x008fe80000000000 */
.L_x_129:
[----:B------:R-:W-:Y:S05]  /*84e0*/  BSYNC.RECONVERGENT B0 ;  /* 0x0000000000007941 */ /* 0x000fea0003800200 */
.L_x_128:
[----:B------:R-:W-:Y:S01]  /*84f0*/  BAR.SYNC.DEFER_BLOCKING 0x1, 0x80 ;  /* 0x0042000000007b1d */ /* 0x000fe20000010000 */
[----:B------:R-:W-:Y:S04]  /*8500*/  UIADD3 UR4, UPT, UPT, UR48, 0x1, URZ ;  /* 0x0000000130047890 */ /* 0x000fe8000fffe0ff */
[----:B------:R-:W-:Y:S04]  /*8510*/  UISETP.NE.AND UP0, UPT, UR4, 0x4, UPT ;  /* 0x000000040400788c */ /* 0x000fe8000bf05270 */
[----:B------:R-:W-:Y:S01]  /*8520*/  USEL UR44, UR4, URZ, UP0 ;  /* 0x000000ff042c7287 */ /* 0x000fe20008000000 */
[----:B------:R3:W-:Y:S01]  /*8530*/  @P6 SYNCS.ARRIVE.TRANS64.RED.A1T0 RZ, [R76+URZ], RZ ;  /* 0x000000ff4cff69a7 */ /* 0x0007e200081004ff */
[----:B------:R-:W-:Y:S01]  /*8540*/  BSSY B1, `(.L_x_130) ;  /* 0x0000017000017945 */ /* 0x000fe20003800000 */
[----:B------:R-:W4:Y:S02]  /*8550*/  @P6 SYNCS.PHASECHK.TRANS64.TRYWAIT P0, [R77+URZ+0x30], R0 ;  /* 0x000030004d0065a7 */ /* 0x000f2400080011ff */
[----:B----4-:R-:W-:Y:S01]  /*8560*/  @P6 SEL R34, RZ, 0x1, !P0 ;  /* 0x00000001ff226807 */ /* 0x010fe20004000000 */
[----:B---3--:R-:W-:Y:S06]  /*8570*/  @!P6 BRA `(.L_x_131) ;  /* 0x00000000004ce947 */ /* 0x008fec0003800000 */
        /* <DEDUP_REMOVED lines=9> */
[----:B------:R-:W-:Y:S04]  /*8610*/  SHF.L.U32 R6, R67, 0x1f, RZ ;  /* 0x0000001f43067819 */ /* 0x000fe800000006ff */
[----:B------:R-:W1:Y:S02]  /*8620*/  SYNCS.PHASECHK.TRANS64.TRYWAIT P0, [R77+URZ+0x30], R6 ;  /* 0x000030064d0075a7 */ /* 0x000e6400080011ff */
[----:B-1----:R-:W-:Y:S05]  /*8630*/  @!P0 BRA `(.L_x_134) ;  /* 0x00000020005c8947 */ /* 0x002fea0003800000 */
.L_x_133:
[----:B------:R-:W-:Y:S05]  /*8640*/  BSYNC B0 ;  /* 0x0000000000007941 */ /* 0x000fea0003800000 */
.L_x_132:
[----:B------:R-:W-:Y:S02]  /*8650*/  ISETP.NE.AND P0, PT, R75, RZ, PT ;  /* 0x000000ff4b00720c */ /* 0x000fe40003f05270 */
[----:B------:R-:W-:Y:S11]  /*8660*/  IADD3 R35, PT, PT, R35, 0x1, RZ ;  /* 0x0000000123237810 */ /* 0x000ff60007ffe0ff */
[----:B------:R3:W4:Y:S04]  /*8670*/  @P0 LDS.128 R48, [R4] ;  /* 0x0000000004300984 */ /* 0x0007280000000c00 */
[----:B------:R3:W1:Y:S04]  /*8680*/  @P0 LDS.128 R44, [R3+0x10] ;  /* 0x00001000032c0984 */ /* 0x0006680000000c00 */
[----:B------:R3:W1:Y:S04]  /*8690*/  @P0 LDS.128 R40, [R2+0x20] ;  /* 0x0000200002280984 */ /* 0x0006680000000c00 */
[----:B------:R3:W1:Y:S02]  /*86a0*/  @P0 LDS.128 R36, [R0+0x30] ;  /* 0x0000300000240984 */ /* 0x0006640000000c00 */
.L_x_131:
[----:B------:R-:W-:Y:S05]  /*86b0*/  BSYNC B1 ;  /* 0x0000000000017941 */ /* 0x000fea0003800000 */
.L_x_130:
[----:B---3--:R-:W-:Y:S05]  /*86c0*/  VIADD R0, R25, 0x20 ;  /* 0x0000002019007836 */ /* 0x008fea0000000000 */
[----:B------:R-:W-:Y:S04]  /*86d0*/  SHF.R.U32.HI R0, RZ, 0x15, R0 ;  /* 0x00000015ff007819 */ /* 0x000fe80000011600 */
[----:B------:R-:W-:Y:S11]  /*86e0*/  LOP3.LUT P0, RZ, R0, 0x3, R57, 0x48, !PT ;  /* 0x0000000300ff7812 */ /* 0x000ff60007804839 */
[----:B------:R-:W-:Y:S02]  /*86f0*/  @!UPT UIADD3 URZ, UPT, UPT, URZ, URZ, URZ ;  /* 0x000000fffffff290 */ /* 0x000fe4000fffe0ff */
[----:B------:R-:W-:Y:S05]  /*8700*/  @!P0 BRA `(.L_x_135) ;  /* 0x0000000000408947 */ /* 0x000fea0003800000 */
[----:B------:R-:W3:Y:S01]  /*8710*/  LDCU.64 UR8, c[0x4][0x70] ;  /* 0x01000e00ff0877ac */ /* 0x000ee20008000a00 */
[----:B------:R-:W-:Y:S01]  /*8720*/  MOV R3, 0x0 ;  /* 0x0000000000037802 */ /* 0x000fe20000000f00 */
[----:B-1----:R-:W-:Y:S02]  /*8730*/  HFMA2 R12, -RZ, RZ, 0, 5.9604644775390625e-08 ;  /* 0x00000001ff0c7431 */ /* 0x002fe400000001ff */
[----:B------:R-:W-:Y:S02]  /*8740*/  IMAD.MOV.U32 R8, RZ, RZ, 0x192 ;  /* 0x00000192ff087424 */ /* 0x000fe400078e00ff */
[----:B------:R-:W-:Y:S01]  /*8750*/  IMAD.MOV.U32 R13, RZ, RZ, RZ ;  /* 0x000000ffff0d7224 */ /* 0x000fe200078e00ff */
[----:B------:R-:W1:Y:S01]  /*8760*/  LDCU.64 UR6, c[0x4][0x78] ;  /* 0x01000f00ff0677ac */ /* 0x000e620008000a00 */
[----:B------:R-:W2:Y:S01]  /*8770*/  LDC.64 R2, c[0x4][R3] ;  /* 0x0100000003027b82 */ /* 0x000ea20000000a00 */
[----:B------:R-:W5:Y:S01]  /*8780*/  LDCU.64 UR4, c[0x4][0x10] ;  /* 0x01000200ff0477ac */ /* 0x000f620008000a00 */
[----:B---3--:R-:W-:Y:S01]  /*8790*/  MOV R5, UR9 ;  /* 0x0000000900057c02 */ /* 0x008fe20008000f00 */
[----:B------:R-:W-:Y:S01]  /*87a0*/  IMAD.U32 R4, RZ, RZ, UR8 ;  /* 0x00000008ff047e24 */ /* 0x000fe2000f8e00ff */
[----:B-1----:R-:W-:Y:S01]  /*87b0*/  MOV R7, UR7 ;  /* 0x0000000700077c02 */ /* 0x002fe20008000f00 */
[----:B------:R-:W-:Y:S01]  /*87c0*/  IMAD.U32 R6, RZ, RZ, UR6 ;  /* 0x00000006ff067e24 */ /* 0x000fe2000f8e00ff */
[----:B-----5:R-:W-:Y:S01]  /*87d0*/  MOV R11, UR5 ;  /* 0x00000005000b7c02 */ /* 0x020fe20008000f00 */
[----:B------:R-:W-:Y:S02]  /*87e0*/  IMAD.U32 R10, RZ, RZ, UR4 ;  /* 0x00000004ff0a7e24 */ /* 0x000fe4000f8e00ff */
[----:B------:R-:W-:Y:S07]  /*87f0*/  LEPC R20, `(.L_x_135) ;  /* 0x000000001014794e */ /* 0x000fee0000000000 */
[----:B--2-4-:R-:W-:Y:S05]  /*8800*/  CALL.ABS.NOINC R2 ;  /* 0x0000000002007343 */ /* 0x014fea0003c00000 */
.L_x_135:
[----:B----4-:R-:W-:Y:S01]  /*8810*/  LOP3.LUT R20, R48, 0xffffe000, RZ, 0xc0, !PT ;  /* 0xffffe00030147812 */ /* 0x010fe200078ec0ff */
[----:B------:R-:W-:Y:S05]  /*8820*/  WARPSYNC.ALL ;  /* 0x0000000000007948 */ /* 0x000fea0003800000 */
[----:B------:R-:W-:Y:S01]  /*8830*/  R2UR UR4, R25 ;  /* 0x00000000190472ca */ /* 0x000fe200000e0000 */
[----:B-1----:R-:W-:Y:S01]  /*8840*/  IMAD.U32 R77, RZ, RZ, UR44 ;  /* 0x0000002cff4d7e24 */ /* 0x002fe2000f8e00ff */
        /* <DEDUP_REMOVED lines=8> */
[----:B------:R-:W1:Y:S10]  /*88d0*/  LDTM.x16 R4, tmem[UR4+0x20] ;  /* 0x00002004000479ee */ /* 0x000e740008240000 */
        /* <DEDUP_REMOVED lines=91> */
.L_x_137:
[----:B------:R-:W-:Y:S05]  /*8e90*/  BSYNC.RECONVERGENT B0 ;  /* 0x0000000000007941 */ /* 0x000fea0003800200 */
.L_x_136:
        /* <DEDUP_REMOVED lines=13> */
[C---:B------:R-:W-:Y:S01]  /*8f70*/  @P1 IMAD R3, R35.reuse, 0x2000, R70 ;  /* 0x0000200023031824 */ /* 0x040fe200078e0246 */
[C---:B------:R-:W-:Y:S01]  /*8f80*/  @P1 LEA R0, R35.reuse, R68, 0xd ;  /* 0x0000004423001211 */ /* 0x040fe200078e68ff */
[C---:B------:R-:W-:Y:S02]  /*8f90*/  @P1 IMAD R2, R35.reuse, 0x2000, R69 ;  /* 0x0000200023021824 */ /* 0x040fe400078e0245 */
[----:B------:R-:W-:Y:S01]  /*8fa0*/  @P1 IMAD R35, R35, 0x2000, R64 ;  /* 0x0000200023231824 */ /* 0x000fe200078e0240 */
[----:B------:R-:W-:Y:S06]  /*8fb0*/  @P0 BRA `(.L_x_141) ;  /* 0x00000000000c0947 */ /* 0x000fec0003800000 */
[----:B-1----:R-:W-:Y:S04]  /*8fc0*/  SHF.L.U32 R4, R67, 0x1f, RZ ;  /* 0x0000001f43047819 */ /* 0x002fe800000006ff */
[----:B------:R-:W1:Y:S02]  /*8fd0*/  SYNCS.PHASECHK.TRANS64.TRYWAIT P0, [R77+URZ+0x30], R4 ;  /* 0x000030044d0075a7 */ /* 0x000e6400080011ff */
[----:B-1----:R-:W-:Y:S05]  /*8fe0*/  @!P0 BRA `(.L_x_142) ;  /* 0x0000001800048947 */ /* 0x002fea0003800000 */
.L_x_141:
[----:B------:R-:W-:Y:S05]  /*8ff0*/  BSYNC B0 ;  /* 0x0000000000007941 */ /* 0x000fea0003800000 */
.L_x_140:
[----:B------:R-:W-:Y:S11]  /*9000*/  ISETP.NE.AND P0, PT, R75, RZ, PT ;  /* 0x000000ff4b00720c */ /* 0x000ff60003f05270 */
[----:B------:R-:W-:Y:S02]  /*9010*/  @!UPT UIADD3 URZ, UPT, UPT, URZ, URZ, URZ ;  /* 0x000000fffffff290 */ /* 0x000fe4000fffe0ff */
[----:B------:R3:W4:Y:S04]  /*9020*/  @P0 LDS.128 R48, [R3] ;  /* 0x0000000003300984 */ /* 0x0007280000000c00 */
[----:B------:R3:W1:Y:S04]  /*9030*/  @P0 LDS.128 R44, [R2+0x10] ;  /* 0x00001000022c0984 */ /* 0x0006680000000c00 */
[----:B------:R3:W1:Y:S04]  /*9040*/  @P0 LDS.128 R40, [R0+0x20] ;  /* 0x0000200000280984 */ /* 0x0006680000000c00 */
[----:B------:R3:W1:Y:S02]  /*9050*/  @P0 LDS.128 R36, [R35+0x30] ;  /* 0x0000300023240984 */ /* 0x0006640000000c00 */
.L_x_139:
[----:B------:R-:W-:Y:S05]  /*9060*/  BSYNC B1 ;  /* 0x0000000000017941 */ /* 0x000fea0003800000 */
.L_x_138:
        /* <DEDUP_REMOVED lines=21> */
.L_x_143:
[----:B------:R-:W-:Y:S01]  /*91c0*/  ISETP.NE.AND P0, PT, R72, RZ, PT ;  /* 0x000000ff4800720c */ /* 0x000fe20003f05270 */
[----:B------:R-:W-:Y:S05]  /*91d0*/  WARPSYNC.ALL ;  /* 0x0000000000007948 */ /* 0x000fea0003800000 */
[----:B------:R-:W-:Y:S01]  /*91e0*/  R2UR UR4, R25 ;  /* 0x00000000190472ca */ /* 0x000fe200000e0000 */
[----:B------:R-:W-:Y:S01]  /*91f0*/  VIADD R74, R74, 0xc0 ;  /* 0x000000c04a4a7836 */ /* 0x000fe20000000000 */
[----:B----4-:R-:W-:Y:S01]  /*9200*/  LOP3.LUT R0, R48, 0xffffe000, RZ, 0xc0, !PT ;  /* 0xffffe00030007812 */ /* 0x010fe200078ec0ff */
[----:B------:R-:W-:Y:S01]  /*9210*/  BSSY.RECONVERGENT B0, `(.L_x_144) ;  /* 0x000005f000007945 */ /* 0x000fe20003800200 */
[----:B------:R-:W-:Y:S02]  /*9220*/  LOP3.LUT R2, R49, 0xffffe000, RZ, 0xc0, !PT ;  /* 0xffffe00031027812 */ /* 0x000fe400078ec0ff */
[----:B------:R-:W-:Y:S02]  /*9230*/  LOP3.LUT R3, R50, 0xffffe000, RZ, 0xc0, !PT ;  /* 0xffffe00032037812 */ /* 0x000fe400078ec0ff */
[----:B------:R-:W-:Y:S02]  /*9240*/  LOP3.LUT R20, R51, 0xffffe000, RZ, 0xc0, !PT ;  /* 0xffffe00033147812 */ /* 0x000fe400078ec0ff */
[----:B-1----:R-:W-:Y:S02]  /*9250*/  LOP3.LUT R21, R44, 0xffffe000, RZ, 0xc0, !PT ;  /* 0xffffe0002c157812 */ /* 0x002fe400078ec0ff */
[----:B------:R-:W-:Y:S01]  /*9260*/  LOP3.LUT R26, R45, 0xffffe000, RZ, 0xc0, !PT ;  /* 0xffffe0002d1a7812 */ /* 0x000fe200078ec0ff */
[----:B------:R-:W1:Y:S01]  /*9270*/  LDTM.x16 R4, tmem[UR4+0x30] ;  /* 0x00003004000479ee */ /* 0x000e620008240000 */
[----:B------:R-:W-:Y:S01]  /*9280*/  LOP3.LUT R29, R46, 0xffffe000, RZ, 0xc0, !PT ;  /* 0xffffe0002e1d7812 */ /* 0x000fe200078ec0ff */
[----:B------:R-:W-:Y:S01]  /*9290*/  NOP ;  /* 0x0000000000007918 */ /* 0x000fe20000000000 */
[----:B------:R-:W-:Y:S02]  /*92a0*/  LOP3.LUT R28, R47, 0xffffe000, RZ, 0xc0, !PT ;  /* 0xffffe0002f1c7812 */ /* 0x000fe400078ec0ff */
[----:B------:R-:W-:Y:S02]  /*92b0*/  LOP3.LUT R74, R74, 0xfefffff8, RZ, 0xc0, !PT ;  /* 0xfefffff84a4a7812 */ /* 0x000fe400078ec0ff */
[----:B------:R-:W-:Y:S02]  /*92c0*/  LOP3.LUT R31, R40, 0xffffe000, RZ, 0xc0, !PT ;  /* 0xffffe000281f7812 */ /* 0x000fe400078ec0ff */
[----:B------:R-:W-:Y:S01]  /*92d0*/  LOP3.LUT R30, R41, 0xffffe000, RZ, 0xc0, !PT ;  /* 0xffffe000291e7812 */ /* 0x000fe200078ec0ff */
[----:B-1----:R1:W-:Y:S01]  /*92e0*/  SYNCS.ARRIVE.TRANS64.RED.A1T0 RZ, [R74+URZ], RZ ;  /* 0x000000ff4aff79a7 */ /* 0x0023e200081004ff */
[----:B------:R-:W-:Y:S02]  /*92f0*/  LOP3.LUT R33, R42, 0xffffe000, RZ, 0xc0, !PT ;  /* 0xffffe0002a217812 */ /* 0x000fe400078ec0ff */
[----:B------:R-:W-:Y:S02]  /*9300*/  LOP3.LUT R32, R43, 0xffffe000, RZ, 0xc0, !PT ;  /* 0xffffe0002b207812 */ /* 0x000fe400078ec0ff */
[----:B------:R-:W-:Y:S02]  /*9310*/  LOP3.LUT R35, R36, 0xffffe000, RZ, 0xc0, !PT ;  /* 0xffffe00024237812 */ /* 0x000fe400078ec0ff */
[----:B------:R-:W-:Y:S02]  /*9320*/  LOP3.LUT R34, R37, 0xffffe000, RZ, 0xc0, !PT ;  /* 0xffffe00025227812 */ /* 0x000fe400078ec0ff */
[----:B------:R-:W-:Y:S02]  /*9330*/  LOP3.LUT R37, R38, 0xffffe000, RZ, 0xc0, !PT ;  /* 0xffffe00026257812 */ /* 0x000fe400078ec0ff */
[----:B------:R-:W-:Y:S01]  /*9340*/  LOP3.LUT R36, R39, 0xffffe000, RZ, 0xc0, !PT ;  /* 0xffffe00027247812 */ /* 0x000fe200078ec0ff */
[C---:B------:R-:W-:Y:S01]  /*9350*/  FMUL R4, R24.reuse, R4 ;  /* 0x0000000418047220 */ /* 0x040fe20000400000 */
[C---:B------:R-:W-:Y:S01]  /*9360*/  FMUL R5, R24.reuse, R5 ;  /* 0x0000000518057220 */ /* 0x040fe20000400000 */
[C---:B------:R-:W-:Y:S01]  /*9370*/  FMUL R6, R24.reuse, R6 ;  /* 0x0000000618067220 */ /* 0x040fe20000400000 */
[C---:B------:R-:W-:Y:S01]  /*9380*/  FMUL R7, R24.reuse, R7 ;  /* 0x0000000718077220 */ /* 0x040fe20000400000 */
[C---:B------:R-:W-:Y:S01]  /*9390*/  FFMA R4, R27.reuse, R0, R4 ;  /* 0x000000001b047223 */ /* 0x040fe20000000004 */
[C---:B------:R-:W-:Y:S01]  /*93a0*/  FFMA R5, R27.reuse, R2, R5 ;  /* 0x000000021b057223 */ /* 0x040fe20000000005 */
[C---:B------:R-:W-:Y:S01]  /*93b0*/  FFMA R6, R27.reuse, R3, R6 ;  /* 0x000000031b067223 */ /* 0x040fe20000000006 */
[C---:B------:R-:W-:Y:S01]  /*93c0*/  FFMA R7, R27.reuse, R20, R7 ;  /* 0x000000141b077223 */ /* 0x040fe20000000007 */
[C---:B------:R-:W-:Y:S01]  /*93d0*/  FMUL R8, R24.reuse, R8 ;  /* 0x0000000818087220 */ /* 0x040fe20000400000 */
[C---:B------:R-:W-:Y:S01]  /*93e0*/  FMUL R9, R24.reuse, R9 ;  /* 0x0000000918097220 */ /* 0x040fe20000400000 */
[C---:B------:R-:W-:Y:S01]  /*93f0*/  FMUL R10, R24.reuse, R10 ;  /* 0x0000000a180a7220 */ /* 0x040fe20000400000 */
[C---:B------:R-:W-:Y:S01]  /*9400*/  FMUL R11, R24.reuse, R11 ;  /* 0x0000000b180b7220 */ /* 0x040fe20000400000 */
[----:B------:R-:W-:Y:S01]  /*9410*/  F2FP.TF32.F32.PACK_B R4, R4 ;  /* 0x00000004ff04723e */ /* 0x000fe200024050ff */
[C---:B------:R-:W-:Y:S01]  /*9420*/  FFMA R8, R27.reuse, R21, R8 ;  /* 0x000000151b087223 */ /* 0x040fe20000000008 */
[----:B------:R-:W-:Y:S01]  /*9430*/  F2FP.TF32.F32.PACK_B R5, R5 ;  /* 0x00000005ff05723e */ /* 0x000fe200024050ff */
[C---:B------:R-:W-:Y:S01]  /*9440*/  FFMA R9, R27.reuse, R26, R9 ;  /* 0x0000001a1b097223 */ /* 0x040fe20000000009 */
[----:B------:R-:W-:Y:S01]  /*9450*/  F2FP.TF32.F32.PACK_B R6, R6 ;  /* 0x00000006ff06723e */ /* 0x000fe200024050ff */
[C---:B------:R-:W-:Y:S01]  /*9460*/  FFMA R10, R27.reuse, R29, R10 ;  /* 0x0000001d1b0a7223 */ /* 0x040fe2000000000a */
[----:B------:R-:W-:Y:S01]  /*9470*/  F2FP.TF32.F32.PACK_B R7, R7 ;  /* 0x00000007ff07723e */ /* 0x000fe200024050ff */
[C---:B------:R-:W-:Y:S01]  /*9480*/  FFMA R11, R27.reuse, R28, R11 ;  /* 0x0000001c1b0b7223 */ /* 0x040fe2000000000b */
[C---:B------:R-:W-:Y:S01]  /*9490*/  FMUL R12, R24.reuse, R12 ;  /* 0x0000000c180c7220 */ /* 0x040fe20000400000 */
[----:B------:R-:W-:Y:S01]  /*94a0*/  F2FP.TF32.F32.PACK_B R8, R8 ;  /* 0x00000008ff08723e */ /* 0x000fe200024050ff */
[C---:B------:R-:W-:Y:S01]  /*94b0*/  FMUL R13, R24.reuse, R13 ;  /* 0x0000000d180d7220 */ /* 0x040fe20000400000 */
[----:B------:R1:W-:Y:S01]  /*94c0*/  STS.128 [R70+0x6000], R4 ;  /* 0x0060000446007388 */ /* 0x0003e20000000c00 */
        /* <DEDUP_REMOVED lines=8> */
[C---:B------:R-:W-:Y:S01]  /*9550*/  FFMA R15, R27.reuse, R32, R15 ;  /* 0x000000201b0f7223 */ /* 0x040fe2000000000f */
[C---:B------:R-:W-:Y:S01]  /*9560*/  FMUL R16, R24.reuse, R16 ;  /* 0x0000001018107220 */ /* 0x040fe20000400000 */
[----:B------:R-:W-:Y:S01]  /*9570*/  F2FP.TF32.F32.PACK_B R12, R12 ;  /* 0x0000000cff0c723e */ /* 0x000fe200024050ff */
[----:B------:R1:W-:Y:S01]  /*9580*/  STS.128 [R69+0x6010], R8 ;  /* 0x0060100845007388 */ /* 0x0003e20000000c00 */
[C---:B------:R-:W-:Y:S01]  /*9590*/  FMUL R17, R24.reuse, R17 ;  /* 0x0000001118117220 */ /* 0x040fe20000400000 */
[C---:B------:R-:W-:Y:S01]  /*95a0*/  FMUL R18, R24.reuse, R18 ;  /* 0x0000001218127220 */ /* 0x040fe20000400000 */
[----:B------:R-:W-:Y:S01]  /*95b0*/  FMUL R19, R24, R19 ;  /* 0x0000001318137220 */ /* 0x000fe20000400000 */
[----:B------:R-:W-:Y:S01]  /*95c0*/  F2FP.TF32.F32.PACK_B R13, R13 ;  /* 0x0000000dff0d723e */ /* 0x000fe200024050ff */
[C---:B------:R-:W-:Y:S01]  /*95d0*/  FFMA R16, R27.reuse, R35, R16 ;  /* 0x000000231b107223 */ /* 0x040fe20000000010 */
[----:B------:R-:W-:Y:S01]  /*95e0*/  F2FP.TF32.F32.PACK_B R14, R14 ;  /* 0x0000000eff0e723e */ /* 0x000fe200024050ff */
[C---:B------:R-:W-:Y:S01]  /*95f0*/  FFMA R17, R27.reuse, R34, R17 ;  /* 0x000000221b117223 */ /* 0x040fe20000000011 */
[----:B------:R-:W-:Y:S01]  /*9600*/  F2FP.TF32.F32.PACK_B R15, R15 ;  /* 0x0000000fff0f723e */ /* 0x000fe200024050ff */
[C---:B------:R-:W-:Y:S01]  /*9610*/  FFMA R18, R27.reuse, R37, R18 ;  /* 0x000000251b127223 */ /* 0x040fe20000000012 */
[----:B------:R-:W-:Y:S01]  /*9620*/  FFMA R19, R27, R36, R19 ;  /* 0x000000241b137223 */ /* 0x000fe20000000013 */
[----:B------:R-:W-:Y:S02]  /*9630*/  F2FP.TF32.F32.PACK_B R16, R16 ;  /* 0x00000010ff10723e */ /* 0x000fe400024050ff */
[----:B------:R1:W-:Y:S01]  /*9640*/  STS.128 [R68+0x6020], R12 ;  /* 0x0060200c44007388 */ /* 0x0003e20000000c00 */
[----:B------:R-:W-:Y:S02]  /*9650*/  F2FP.TF32.F32.PACK_B R17, R17 ;  /* 0x00000011ff11723e */ /* 0x000fe400024050ff */
        /* <DEDUP_REMOVED lines=26> */
.L_x_145:
[----:B------:R-:W-:Y:S05]  /*9800*/  BSYNC.RECONVERGENT B0 ;  /* 0x0000000000007941 */ /* 0x000fea0003800200 */
.L_x_144:
[----:B------:R-:W-:Y:S01]  /*9810*/  BAR.SYNC.DEFER_BLOCKING 0x1, 0x80 ;  /* 0x0042000000007b1d */ /* 0x000fe20000010000 */
[----:B------:R-:W-:Y:S01]  /*9820*/  UISETP.NE.AND UP0, UPT, UR49, -0x4, UPT ;  /* 0xfffffffc3100788c */ /* 0x000fe2000bf05270 */
[----:B------:R-:W-:Y:S08]  /*9830*/  IADD3 R0, PT, PT, R22, 0x1, RZ ;  /* 0x0000000116007810 */ /* 0x000ff00007ffe0ff */
[----:B------:R-:W-:Y:S05]  /*9840*/  BRA.U !UP0, `(.L_x_146) ;  /* 0x0000000108287547 */ /* 0x000fea000b800000 */
[----:B------:R-:W-:Y:S01]  /*9850*/  ISETP.NE.AND P0, PT, R73, RZ, PT ;  /* 0x000000ff4900720c */ /* 0x000fe20003f05270 */
[----:B------:R-:W-:Y:S01]  /*9860*/  IMAD.U32 R3, RZ, RZ, UR48 ;  /* 0x00000030ff037e24 */ /* 0x000fe2000f8e00ff */
[----:B------:R-:W-:Y:S01]  /*9870*/  UIADD3 UR4, UPT, UPT, UR48, 0x1, URZ ;  /* 0x0000000130047890 */ /* 0x000fe2000fffe0ff */
[----:B------:R-:W-:Y:S03]  /*9880*/  IMAD.U32 R2, RZ, RZ, UR61 ;  /* 0x0000003dff027e24 */ /* 0x000fe6000f8e00ff */
[----:B------:R-:W-:Y:S04]  /*9890*/  UISETP.NE.AND UP0, UPT, UR4, 0x4, UPT ;  /* 0x000000040400788c */ /* 0x000fe8000bf05270 */
[----:B------:R-:W-:Y:S03]  /*98a0*/  USEL UR48, UR4, URZ, UP0 ;  /* 0x000000ff04307287 */ /* 0x000fe60008000000 */
[----:B------:R-:W-:Y:S05]  /*98b0*/  @P0 LEA R3, R3, UR43, 0x3 ;  /* 0x0000002b03030c11 */ /* 0x000fea000f8e18ff */
[----:B------:R-:W-:Y:S05]  /*98c0*/  @P0 VIADD R3, R3, 0x50 ;  /* 0x0000005003030836 */ /* 0x000fea0000000000 */
[----:B------:R-:W-:Y:S04]  /*98d0*/  @P0 PRMT R2, R2, 0x654, R3 ;  /* 0x0000065402020816 */ /* 0x000fe80000000003 */
[----:B------:R3:W-:Y:S03]  /*98e0*/  @P0 SYNCS.ARRIVE.TRANS64.RED.A1T0 RZ, [R2+URZ], RZ ;  /* 0x000000ff02ff09a7 */ /* 0x0007e600081004ff */
.L_x_146:
[----:B------:R-:W-:Y:S01]  /*98f0*/  R2UR UR5, R58 ;  /* 0x000000003a0572ca */ /* 0x000fe200000e0000 */
[----:B------:R-:W-:Y:S01]  /*9900*/  UISETP.NE.AND UP0, UPT, UR59, URZ, UPT ;  /* 0x000000ff3b00728c */ /* 0x000fe2000bf05270 */
[----:B------:R-:W-:Y:S01]  /*9910*/  R2UR UR4, R59 ;  /* 0x000000003b0472ca */ /* 0x000fe200000e0000 */
[----:B------:R-:W-:Y:S01]  /*9920*/  UIADD3 UR49, UPT, UPT, UR49, 0x4, URZ ;  /* 0x0000000431317890 */ /* 0x000fe2000fffe0ff */
[----:B------:R-:W-:Y:S01]  /*9930*/  ISETP.NE.AND P0, PT, R63, 0x2, PT ;  /* 0x000000023f00780c */ /* 0x000fe20003f05270 */
[----:B------:R-:W-:Y:S01]  /*9940*/  UMOV UR60, UR58 ;  /* 0x0000003a003c7c82 */ /* 0x000fe20008000000 */
[----:B------:R-:W-:Y:S02]  /*9950*/  ISETP.NE.AND P1, PT, R0, 0x4, PT ;  /* 0x000000040000780c */ /* 0x000fe40003f25270 */
[----:B---3--:R-:W-:Y:S02]  /*9960*/  SEL R2, RZ, 0x1, P0 ;  /* 0x00000001ff027807 */ /* 0x008fe40000000000 */
[----:B------:R-:W-:Y:S02]  /*9970*/  SEL R3, RZ, 0x1, P1 ;  /* 0x00000001ff037807 */ /* 0x000fe40000800000 */
[----:B------:R-:W-:Y:S01]  /*9980*/  LOP3.LUT R65, R65, R2, RZ, 0x3c, !PT ;  /* 0x0000000241417212 */ /* 0x000fe200078e3cff */
[----:B------:R-:W-:Y:S01]  /*9990*/  UIADD3 UR27, UPT, UPT, UR36, UR5, URZ ;  /* 0x00000005241b7290 */ /* 0x000fe2000fffe0ff */
[----:B------:R-:W-:Y:S01]  /*99a0*/  LOP3.LUT R66, R66, R3, RZ, 0x3c, !PT ;  /* 0x0000000342427212 */ /* 0x000fe200078e3cff */
[----:B------:R-:W-:Y:S01]  /*99b0*/  UIADD3 UR20, UPT, UPT, UR37, UR4, URZ ;  /* 0x0000000425147290 */ /* 0x000fe2000fffe0ff */
[----:B------:R-:W-:Y:S02]  /*99c0*/  SEL R63, R63, RZ, P0 ;  /* 0x000000ff3f3f7207 */ /* 0x000fe40000000000 */
[----:B------:R-:W-:Y:S01]  /*99d0*/  SEL R22, R0, RZ, P1 ;  /* 0x000000ff00167207 */ /* 0x000fe20000800000 */
[----:B------:R-:W-:Y:S08]  /*99e0*/  BRA.U UP0, `(.L_x_147) ;  /* 0xffffffc900987547 */ /* 0x000ff0000b83ffff */
[----:B------:R-:W-:-:S13]  /*99f0*/  R2UR UR4, R60 ;  /* 0x000000003c0472ca */ /* 0x000fda00000e0000 */
[----:B------:R-:W-:-:S09]  /*9a00*/  UISETP.NE.AND UP0, UPT, UR4, URZ, UPT ;  /* 0x000000ff0400728c */ /* 0x000fd2000bf05270 */
[----:B------:R-:W-:Y:S05]  /*9a10*/  BRA.U !UP0, `(.L_x_148) ;  /* 0x0000000108487547 */ /* 0x000fea000b800000 */
[----:B------:R-:W3:Y:S02]  /*9a20*/  LDCU.64 UR4, c[0x0][0x890] ;  /* 0x00011200ff0477ac */ /* 0x000ee40008000a00 */
[----:B---3--:R-:W-:-:S04]  /*9a30*/  UISETP.NE.U32.AND UP0, UPT, UR4, URZ, UPT ;  /* 0x000000ff0400728c */ /* 0x008fc8000bf05070 */
[----:B------:R-:W-:-:S09]  /*9a40*/  UISETP.NE.AND.EX UP0, UPT, UR5, URZ, UPT, UP0 ;  /* 0x000000ff0500728c */ /* 0x000fd2000bf05300 */
[----:B------:R-:W-:Y:S05]  /*9a50*/  BRA.U UP0, `(.L_x_149) ;  /* 0x00000001000c7547 */ /* 0x000fea000b800000 */
[----:B------:R-:W-:-:S13]  /*9a60*/  FSETP.NEU.AND P0, PT, R27, RZ, PT ;  /* 0x000000ff1b00720b */ /* 0x000fda0003f0d000 */
[----:B------:R-:W-:Y:S05]  /*9a70*/  @!P0 EXIT ;  /* 0x000000000000894d */ /* 0x000fea0003800000 */
[----:B------:R-:W-:Y:S05]  /*9a80*/  BRA `(.L_x_148) ;  /* 0x00000000002c7947 */ /* 0x000fea0003800000 */
.L_x_149:
[----:B------:R-:W-:Y:S01]  /*9a90*/  ISETP.NE.AND P0, PT, R62, RZ, PT ;  /* 0x000000ff3e00720c */ /* 0x000fe20003f05270 */
[----:B------:R-:W-:-:S12]  /*9aa0*/  BSSY.RECONVERGENT B0, `(.L_x_148) ;  /* 0x0000009000007945 */ /* 0x000fd80003800200 */
[----:B------:R-:W-:Y:S05]  /*9ab0*/  @P0 BRA `(.L_x_150) ;  /* 0x0000000000140947 */ /* 0x000fea0003800000 */
[----:B------:R-:W3:Y:S02]  /*9ac0*/  LDCU.64 UR4, c[0x0][0x888] ;  /* 0x00011100ff0477ac */ /* 0x000ee40008000a00 */
[----:B---3--:R-:W-:-:S04]  /*9ad0*/  ISETP.NE.U32.AND P0, PT, RZ, UR4, PT ;  /* 0x00000004ff007c0c */ /* 0x008fc8000bf05070 */
[----:B------:R-:W-:-:S13]  /*9ae0*/  ISETP.NE.AND.EX P0, PT, RZ, UR5, PT, P0 ;  /* 0x00000005ff007c0c */ /* 0x000fda000bf05300 */
[----:B------:R-:W-:Y:S05]  /*9af0*/  @!P0 EXIT ;  /* 0x000000000000894d */ /* 0x000fea0003800000 */
[----:B------:R-:W-:Y:S05]  /*9b00*/  BRA `(.L_x_151) ;  /* 0x0000000000087947 */ /* 0x000fea0003800000 */
.L_x_150:
[----:B------:R-:W-:-:S13]  /*9b10*/  FSETP.NEU.AND P0, PT, R27, RZ, PT ;  /* 0x000000ff1b00720b */ /* 0x000fda0003f0d000 */
[----:B------:R-:W-:Y:S05]  /*9b20*/  @!P0 EXIT ;  /* 0x000000000000894d */ /* 0x000fea0003800000 */
.L_x_151:
[----:B------:R-:W-:Y:S05]  /*9b30*/  BSYNC.RECONVERGENT B0 ;  /* 0x0000000000007941 */ /* 0x000fea0003800200 */
.L_x_148:
[----:B------:R-:W-:Y:S01]  /*9b40*/  ULEA UR4, UR48, UR43, 0x3 ;  /* 0x0000002b30047291 */ /* 0x000fe2000f8e18ff */
[----:B------:R-:W-:-:S04]  /*9b50*/  DEPBAR.LE SB0, 0x0 ;  /* 0x000080000000791a */ /* 0x000fc80000000000 */
[----:B------:R-:W-:-:S04]  /*9b60*/  UIADD3 UR4, UPT, UPT, UR4, 0x50, URZ ;  /* 0x0000005004047890 */ /* 0x000fc8000fffe0ff */
[----:B------:R-:W-:-:S09]  /*9b70*/  UPRMT UR4, UR61, 0x654, UR4 ;  /* 0x000006543d047896 */ /* 0x000fd20008000004 */
[----:B------:R-:W-:Y:S01]  /*9b80*/  SYNCS.ARRIVE.TRANS64.RED.A1T0 RZ, [UR4], RZ ;  /* 0x000000ffffff79a7 */ /* 0x000fe20008100404 */
[----:B------:R-:W-:Y:S05]  /*9b90*/  EXIT ;  /* 0x000000000000794d */ /* 0x000fea0003800000 */
.L_x_24:
[----:B--2---:R2:W3:Y:S02]  /*9ba0*/  SYNCS.PHASECHK.TRANS64.TRYWAIT P0, [R3+URZ+0xf0], R2 ;  /* 0x0000f002030075a7 */ /* 0x0044e400080011ff */
[----:B---3--:R-:W-:Y:S05]  /*9bb0*/  @!P0 NANOSLEEP.SYNCS 0x989680 ;  /* 0x009896800000895d */ /* 0x008fea0003900000 */
[----:B------:R-:W3:Y:S02]  /*9bc0*/  @!P0 SYNCS.PHASECHK.TRANS64 P0, [R3+URZ+0xf0], R2 ;  /* 0x0000f002030085a7 */ /* 0x000ee400080010ff */
[----:B---3--:R-:W-:Y:S05]  /*9bd0*/  @!P0 BRA `(.L_x_24) ;  /* 0xfffffffc00f08947 */ /* 0x008fea000383ffff */
[----:B------:R-:W-:Y:S05]  /*9be0*/  BRA `(.L_x_152) ;  /* 0xffffff7c009c7947 */ /* 0x000fea000383ffff */
.L_x_27:
[----:B-1----:R-:W-:-:S07]  /*9bf0*/  MOV R0, UR6 ;  /* 0x0000000600007c02 */ /* 0x002fce0008000f00 */
.L_x_153:
[----:B-1----:R1:W2:Y:S02]  /*9c00*/  SYNCS.PHASECHK.TRANS64.TRYWAIT P0, [R0+URZ+0x18], R3 ;  /* 0x00001803000075a7 */ /* 0x0022a400080011ff */
[----:B--2---:R-:W-:Y:S05]  /*9c10*/  @!P0 NANOSLEEP.SYNCS 0x989680 ;  /* 0x009896800000895d */ /* 0x004fea0003900000 */
[----:B------:R-:W2:Y:S02]  /*9c20*/  @!P0 SYNCS.PHASECHK.TRANS64 P0, [R0+URZ+0x18], R3 ;  /* 0x00001803000085a7 */ /* 0x000ea400080010ff */
[----:B--2---:R-:W-:Y:S05]  /*9c30*/  @!P0 BRA `(.L_x_153) ;  /* 0xfffffffc00f08947 */ /* 0x004fea000383ffff */
[----:B------:R-:W-:Y:S05]  /*9c40*/  BRA `(.L_x_26) ;  /* 0xffffff7c00f47947 */ /* 0x000fea000383ffff */
.L_x_36:
[----:B-1----:R-:W-:-:S07]  /*9c50*/  MOV R0, UR6 ;  /* 0x0000000600007c02 */ /* 0x002fce0008000f00 */
.L_x_154:
[----:B-1----:R1:W2:Y:S02]  /*9c60*/  SYNCS.PHASECHK.TRANS64.TRYWAIT P0, [R0+URZ+0x18], R3 ;  /* 0x00001803000075a7 */ /* 0x0022a400080011ff */
[----:B--2---:R-:W-:Y:S05]  /*9c70*/  @!P0 NANOSLEEP.SYNCS 0x989680 ;  /* 0x009896800000895d */ /* 0x004fea0003900000 */
[----:B------:R-:W2:Y:S02]  /*9c80*/  @!P0 SYNCS.PHASECHK.TRANS64 P0, [R0+URZ+0x18], R3 ;  /* 0x00001803000085a7 */ /* 0x000ea400080010ff */
[----:B--2---:R-:W-:Y:S05]  /*9c90*/  @!P0 BRA `(.L_x_154) ;  /* 0xfffffffc00f08947 */ /* 0x004fea000383ffff */
[----:B------:R-:W-:Y:S05]  /*9ca0*/  BRA `(.L_x_35) ;  /* 0xffffff8400547947 */ /* 0x000fea000383ffff */
.L_x_43:
[----:B-1----:R1:W4:Y:S02]  /*9cb0*/  SYNCS.PHASECHK.TRANS64.TRYWAIT P0, [R3+URZ+0x80], R0 ;  /* 0x00008000030075a7 */ /* 0x00232400080011ff */
[----:B----4-:R-:W-:Y:S05]  /*9cc0*/  @!P0 NANOSLEEP.SYNCS 0x989680 ;  /* 0x009896800000895d */ /* 0x010fea0003900000 */
[----:B------:R-:W4:Y:S02]  /*9cd0*/  @!P0 SYNCS.PHASECHK.TRANS64 P0, [R3+URZ+0x80], R0 ;  /* 0x00008000030085a7 */ /* 0x000f2400080010ff */
[----:B----4-:R-:W-:Y:S05]  /*9ce0*/  @!P0 BRA `(.L_x_43) ;  /* 0xfffffffc00f08947 */ /* 0x010fea000383ffff */
[----:B------:R-:W-:Y:S05]  /*9cf0*/  BRA `(.L_x_155) ;  /* 0xffffff8800947947 */ /* 0x000fea000383ffff */
.L_x_47:
[----:B-1----:R-:W-:-:S07]  /*9d00*/  MOV R0, UR4 ;  /* 0x0000000400007c02 */ /* 0x002fce0008000f00 */
.L_x_156:
[----:B-1----:R1:W2:Y:S02]  /*9d10*/  SYNCS.PHASECHK.TRANS64.TRYWAIT P0, [R0+URZ], R3 ;  /* 0x00000003000075a7 */ /* 0x0022a400080011ff */
[----:B--2---:R-:W-:Y:S05]  /*9d20*/  @!P0 NANOSLEEP.SYNCS 0x989680 ;  /* 0x009896800000895d */ /* 0x004fea0003900000 */
[----:B------:R-:W2:Y:S02]  /*9d30*/  @!P0 SYNCS.PHASECHK.TRANS64 P0, [R0+URZ], R3 ;  /* 0x00000003000085a7 */ /* 0x000ea400080010ff */
[----:B--2---:R-:W-:Y:S05]  /*9d40*/  @!P0 BRA `(.L_x_156) ;  /* 0xfffffffc00f08947 */ /* 0x004fea000383ffff */
[----:B------:R-:W-:Y:S05]  /*9d50*/  BRA `(.L_x_157) ;  /* 0xffffff9000407947 */ /* 0x000fea000383ffff */
.L_x_48:
[----:B------:R-:W-:-:S07]  /*9d60*/  MOV R0, UR5 ;  /* 0x0000000500007c02 */ /* 0x000fce0008000f00 */
.L_x_158:
[----:B-1----:R1:W2:Y:S02]  /*9d70*/  SYNCS.PHASECHK.TRANS64.TRYWAIT P0, [R0+URZ], R3 ;  /* 0x00000003000075a7 */ /* 0x0022a400080011ff */
[----:B--2---:R-:W-:Y:S05]  /*9d80*/  @!P0 NANOSLEEP.SYNCS 0x989680 ;  /* 0x009896800000895d */ /* 0x004fea0003900000 */
[----:B------:R-:W2:Y:S02]  /*9d90*/  @!P0 SYNCS.PHASECHK.TRANS64 P0, [R0+URZ], R3 ;  /* 0x00000003000085a7 */ /* 0x000ea400080010ff */
[----:B--2---:R-:W-:Y:S05]  /*9da0*/  @!P0 BRA `(.L_x_158) ;  /* 0xfffffffc00f08947 */ /* 0x004fea000383ffff */
[----:B------:R-:W-:Y:S05]  /*9db0*/  BRA `(.L_x_159) ;  /* 0xffffff90004c7947 */ /* 0x000fea000383ffff */
.L_x_51:
[----:B-1----:R1:W2:Y:S02]  /*9dc0*/  SYNCS.PHASECHK.TRANS64.TRYWAIT P0, [R0+URZ+0xe0], R9 ;  /* 0x0000e009000075a7 */ /* 0x0022a400080011ff */
[----:B--2---:R-:W-:Y:S05]  /*9dd0*/  @!P0 NANOSLEEP.SYNCS 0x989680 ;  /* 0x009896800000895d */ /* 0x004fea0003900000 */
[----:B------:R-:W2:Y:S02]  /*9de0*/  @!P0 SYNCS.PHASECHK.TRANS64 P0, [R0+URZ+0xe0], R9 ;  /* 0x0000e009000085a7 */ /* 0x000ea400080010ff */
[----:B--2---:R-:W-:Y:S05]  /*9df0*/  @!P0 BRA `(.L_x_51) ;  /* 0xfffffffc00f08947 */ /* 0x004fea000383ffff */
[----:B------:R-:W-:Y:S05]  /*9e00*/  BRA `(.L_x_160) ;  /* 0xffffff9000ac7947 */ /* 0x000fea000383ffff */
.L_x_52:
[----:B------:R-:W-:-:S07]  /*9e10*/  MOV R0, UR4 ;  /* 0x0000000400007c02 */ /* 0x000fce0008000f00 */
.L_x_161:
[----:B-1----:R1:W2:Y:S02]  /*9e20*/  SYNCS.PHASECHK.TRANS64.TRYWAIT P0, [R0+URZ+0x90], R11 ;  /* 0x0000900b000075a7 */ /* 0x0022a400080011ff */
[----:B--2---:R-:W-:Y:S05]  /*9e30*/  @!P0 NANOSLEEP.SYNCS 0x989680 ;  /* 0x009896800000895d */ /* 0x004fea0003900000 */
[----:B------:R-:W2:Y:S02]  /*9e40*/  @!P0 SYNCS.PHASECHK.TRANS64 P0, [R0+URZ+0x90], R11 ;  /* 0x0000900b000085a7 */ /* 0x000ea400080010ff */
[----:B--2---:R-:W-:Y:S05]  /*9e50*/  @!P0 BRA `(.L_x_161) ;  /* 0xfffffffc00f08947 */ /* 0x004fea000383ffff */
[----:B------:R-:W-:Y:S05]  /*9e60*/  BRA `(.L_x_162) ;  /* 0xffffff9000bc7947 */ /* 0x000fea000383ffff */
.L_x_53:
[----:B-1----:R1:W2:Y:S02]  /*9e70*/  SYNCS.PHASECHK.TRANS64.TRYWAIT P1, [R0+URZ+0x80], R9 ;  /* 0x00008009000075a7 */ /* 0x0022a400080211ff */
[----:B--2---:R-:W-:Y:S05]  /*9e80*/  @!P1 NANOSLEEP.SYNCS 0x989680 ;  /* 0x009896800000995d */ /* 0x004fea0003900000 */
[----:B------:R-:W2:Y:S02]  /*9e90*/  @!P1 SYNCS.PHASECHK.TRANS64 P1, [R0+URZ+0x80], R9 ;  /* 0x00008009000095a7 */ /* 0x000ea400080210ff */
[----:B--2---:R-:W-:Y:S05]  /*9ea0*/  @!P1 BRA `(.L_x_53) ;  /* 0xfffffffc00f09947 */ /* 0x004fea000383ffff */
[----:B------:R-:W-:Y:S05]  /*9eb0*/  BRA `(.L_x_163) ;  /* 0xffffff9000ec7947 */ /* 0x000fea000383ffff */
.L_x_56:
[----:B------:R-:W-:-:S07]  /*9ec0*/  MOV R0, UR4 ;  /* 0x0000000400007c02 */ /* 0x000fce0008000f00 */
.L_x_164:
[----:B-1----:R1:W2:Y:S02]  /*9ed0*/  SYNCS.PHASECHK.TRANS64.TRYWAIT P0, [R0+URZ+0x90], R3 ;  /* 0x00009003000075a7 */ /* 0x0022a400080011ff */
[----:B--2---:R-:W-:Y:S05]  /*9ee0*/  @!P0 NANOSLEEP.SYNCS 0x989680 ;  /* 0x009896800000895d */ /* 0x004fea0003900000 */
[----:B------:R-:W2:Y:S02]  /*9ef0*/  @!P0 SYNCS.PHASECHK.TRANS64 P0, [R0+URZ+0x90], R3 ;  /* 0x00009003000085a7 */ /* 0x000ea400080010ff */
[----:B--2---:R-:W-:Y:S05]  /*9f00*/  @!P0 BRA `(.L_x_164) ;  /* 0xfffffffc00f08947 */ /* 0x004fea000383ffff */
[----:B------:R-:W-:Y:S05]  /*9f10*/  BRA `(.L_x_55) ;  /* 0xffffff9400407947 */ /* 0x000fea000383ffff */
.L_x_65:
[----:B-1----:R-:W-:-:S04]  /*9f20*/  MOV R7, UR5 ;  /* 0x0000000500077c02 */ /* 0x002fc80008000f00 */
[----:B------:R1:W2:Y:S03]  /*9f30*/  SYNCS.PHASECHK.TRANS64.TRYWAIT P0, [R7+URZ+0x8], R8 ;  /* 0x00000808070075a7 */ /* 0x0002a600080011ff */
[----:B--2---:R-:W-:Y:S05]  /*9f40*/  @!P0 NANOSLEEP.SYNCS 0x989680 ;  /* 0x009896800000895d */ /* 0x004fea0003900000 */
[----:B------:R-:W2:Y:S02]  /*9f50*/  @!P0 SYNCS.PHASECHK.TRANS64 P0, [R7+URZ+0x8], R8 ;  /* 0x00000808070085a7 */ /* 0x000ea400080010ff */
[----:B--2---:R-:W-:Y:S05]  /*9f60*/  @!P0 BRA `(.L_x_65) ;  /* 0xfffffffc00ec8947 */ /* 0x004fea000383ffff */
[----:B------:R-:W-:Y:S05]  /*9f70*/  BRA `(.L_x_64) ;  /* 0xffffff9400fc7947 */ /* 0x000fea000383ffff */
.L_x_67:
[----:B------:R-:W-:Y:S01]  /*9f80*/  BSSY B0, `(.L_x_165) ;  /* 0x0000006000007945 */ /* 0x000fe20003800000 */
[----:B------:R-:W-:-:S07]  /*9f90*/  MOV R15, 0xffffffff ;  /* 0xffffffff000f7802 */ /* 0x000fce0000000f00 */
[----:B-1---5:R-:W-:Y:S05]  /*9fa0*/  WARPSYNC.COLLECTIVE R15, `(.L_x_166) ;  /* 0x000000000f0c7348 */ /* 0x022fea0003c00000 */
[----:B------:R-:W-:Y:S02]  /*9fb0*/  ELECT P6, UR79, PT ;  /* 0x00000000004f782f */ /* 0x000fe400038c0000 */
[----:B------:R-:W-:Y:S01]  /*9fc0*/  MOV R14, UR79 ;  /* 0x0000004f000e7c02 */ /* 0x000fe20008000f00 */
[----:B-1---5:R-:W-:Y:S10]  /*9fd0*/  ENDCOLLECTIVE ;  /* 0x000000000000791b */ /* 0x022ff40003800000 */
.L_x_166:
[----:B------:R-:W-:Y:S05]  /*9fe0*/  BSYNC B0 ;  /* 0x0000000000007941 */ /* 0x000fea0003800000 */
.L_x_165:
[----:B------:R-:W-:Y:S01]  /*9ff0*/  PLOP3.LUT P0, PT, P6, PT, PT, 0x80, 0x8 ;  /* 0x000000000008781c */ /* 0x000fe2000370f070 */
[----:B------:R-:W-:-:S12]  /*a000*/  BRA `(.L_x_167) ;  /* 0xffffff98002c7947 */ /* 0x000fd8000383ffff */
.L_x_69:
[----:B-1----:R-:W-:-:S04]  /*a010*/  MOV R5, UR5 ;  /* 0x0000000500057c02 */ /* 0x002fc80008000f00 */
[----:B------:R1:W2:Y:S03]  /*a020*/  SYNCS.PHASECHK.TRANS64.TRYWAIT P0, [R5+URZ+0x8], R6 ;  /* 0x00000806050075a7 */ /* 0x0002a600080011ff */
[----:B--2---:R-:W-:Y:S05]  /*a030*/  @!P0 NANOSLEEP.SYNCS 0x989680 ;  /* 0x009896800000895d */ /* 0x004fea0003900000 */
[----:B------:R-:W2:Y:S02]  /*a040*/  @!P0 SYNCS.PHASECHK.TRANS64 P0, [R5+URZ+0x8], R6 ;  /* 0x00000806050085a7 */ /* 0x000ea400080010ff */
[----:B--2---:R-:W-:Y:S05]  /*a050*/  @!P0 BRA `(.L_x_69) ;  /* 0xfffffffc00ec8947 */ /* 0x004fea000383ffff */
[----:B------:R-:W-:Y:S05]  /*a060*/  BRA `(.L_x_68) ;  /* 0xffffff9800307947 */ /* 0x000fea000383ffff */
.L_x_70:
[----:B-1----:R1:W2:Y:S02]  /*a070*/  SYNCS.PHASECHK.TRANS64.TRYWAIT P0, [R3+URZ+0x80], R4 ;  /* 0x00008004030075a7 */ /* 0x0022a400080011ff */
[----:B--2---:R-:W-:Y:S05]  /*a080*/  @!P0 NANOSLEEP.SYNCS 0x989680 ;  /* 0x009896800000895d */ /* 0x004fea0003900000 */
[----:B------:R-:W2:Y:S02]  /*a090*/  @!P0 SYNCS.PHASECHK.TRANS64 P0, [R3+URZ+0x80], R4 ;  /* 0x00008004030085a7 */ /* 0x000ea400080010ff */
[----:B--2---:R-:W-:Y:S05]  /*a0a0*/  @!P0 BRA `(.L_x_70) ;  /* 0xfffffffc00f08947 */ /* 0x004fea000383ffff */
[----:B------:R-:W-:Y:S05]  /*a0b0*/  BRA `(.L_x_168) ;  /* 0xffffff9c00407947 */ /* 0x000fea000383ffff */
.L_x_72:
[----:B------:R-:W-:-:S13]  /*a0c0*/  R2UR UR4, R4 ;  /* 0x00000000040472ca */ /* 0x000fda00000e0000 */
[----:B------:R-:W-:-:S07]  /*a0d0*/  MOV R3, UR4 ;  /* 0x0000000400037c02 */ /* 0x000fce0008000f00 */
.L_x_169:
[----:B-1----:R1:W2:Y:S02]  /*a0e0*/  SYNCS.PHASECHK.TRANS64.TRYWAIT P0, [R3+URZ+0xc0], R6 ;  /* 0x0000c006030075a7 */ /* 0x0022a400080011ff */
[----:B--2---:R-:W-:Y:S05]  /*a0f0*/  @!P0 NANOSLEEP.SYNCS 0x989680 ;  /* 0x009896800000895d */ /* 0x004fea0003900000 */
[----:B------:R-:W2:Y:S02]  /*a100*/  @!P0 SYNCS.PHASECHK.TRANS64 P0, [R3+URZ+0xc0], R6 ;  /* 0x0000c006030085a7 */ /* 0x000ea400080010ff */
[----:B--2---:R-:W-:Y:S05]  /*a110*/  @!P0 BRA `(.L_x_169) ;  /* 0xfffffffc00f08947 */ /* 0x004fea000383ffff */
[----:B------:R-:W-:Y:S05]  /*a120*/  BRA `(.L_x_170) ;  /* 0xffffff9c00947947 */ /* 0x000fea000383ffff */
.L_x_75:
[----:B------:R-:W-:Y:S07]  /*a130*/  MOV R3, UR5 ;  /* 0x0000000500037c02 */ /* 0x000fee0008000f00 */
.L_x_171:
[----:B-1----:R1:W2:Y:S02]  /*a140*/  SYNCS.PHASECHK.TRANS64.TRYWAIT P0, [R3+URZ], R6 ;  /* 0x00000006030075a7 */ /* 0x0022a400080011ff */
[----:B--2---:R-:W-:Y:S05]  /*a150*/  @!P0 NANOSLEEP.SYNCS 0x989680 ;  /* 0x009896800000895d */ /* 0x004fea0003900000 */
[----:B------:R-:W2:Y:S02]  /*a160*/  @!P0 SYNCS.PHASECHK.TRANS64 P0, [R3+URZ], R6 ;  /* 0x00000006030085a7 */ /* 0x000ea400080010ff */
[----:B--2---:R-:W-:Y:S05]  /*a170*/  @!P0 BRA `(.L_x_171) ;  /* 0xfffffffc00f08947 */ /* 0x004fea000383ffff */
[----:B------:R-:W-:Y:S05]  /*a180*/  BRA `(.L_x_74) ;  /* 0xffffff9c00ac7947 */ /* 0x000fea000383ffff */
.L_x_79:
[----:B--2---:R-:W-:-:S07]  /*a190*/  MOV R2, UR4 ;  /* 0x0000000400027c02 */ /* 0x004fce0008000f00 */
.L_x_172:
[----:B-1----:R1:W2:Y:S02]  /*a1a0*/  SYNCS.PHASECHK.TRANS64.TRYWAIT P0, [R2+URZ], R3 ;  /* 0x00000003020075a7 */ /* 0x0022a400080011ff */
[----:B--2---:R-:W-:Y:S05]  /*a1b0*/  @!P0 NANOSLEEP.SYNCS 0x989680 ;  /* 0x009896800000895d */ /* 0x004fea0003900000 */
[----:B------:R-:W2:Y:S02]  /*a1c0*/  @!P0 SYNCS.PHASECHK.TRANS64 P0, [R2+URZ], R3 ;  /* 0x00000003020085a7 */ /* 0x000ea400080010ff */
[----:B--2---:R-:W-:Y:S05]  /*a1d0*/  @!P0 BRA `(.L_x_172) ;  /* 0xfffffffc00f08947 */ /* 0x004fea000383ffff */
[----:B------:R-:W-:Y:S05]  /*a1e0*/  BRA `(.L_x_173) ;  /* 0xffffffa400c47947 */ /* 0x000fea000383ffff */
.L_x_80:
[----:B--2---:R-:W-:-:S07]  /*a1f0*/  MOV R2, UR5 ;  /* 0x0000000500027c02 */ /* 0x004fce0008000f00 */
.L_x_174:
[----:B-1----:R1:W2:Y:S02]  /*a200*/  SYNCS.PHASECHK.TRANS64.TRYWAIT P0, [R2+URZ], R5 ;  /* 0x00000005020075a7 */ /* 0x0022a400080011ff */
[----:B--2---:R-:W-:Y:S05]  /*a210*/  @!P0 NANOSLEEP.SYNCS 0x989680 ;  /* 0x009896800000895d */ /* 0x004fea0003900000 */
[----:B------:R-:W2:Y:S02]  /*a220*/  @!P0 SYNCS.PHASECHK.TRANS64 P0, [R2+URZ], R5 ;  /* 0x00000005020085a7 */ /* 0x000ea400080010ff */
[----:B--2---:R-:W-:Y:S05]  /*a230*/  @!P0 BRA `(.L_x_174) ;  /* 0xfffffffc00f08947 */ /* 0x004fea000383ffff */
[----:B------:R-:W-:Y:S05]  /*a240*/  BRA `(.L_x_175) ;  /* 0xffffffa400d47947 */ /* 0x000fea000383ffff */
.L_x_81:
[----:B--2---:R-:W-:-:S07]  /*a250*/  MOV R2, UR5 ;  /* 0x0000000500027c02 */ /* 0x004fce0008000f00 */
.L_x_176:
[----:B-1----:R1:W2:Y:S02]  /*a260*/  SYNCS.PHASECHK.TRANS64.TRYWAIT P0, [R2+URZ], R5 ;  /* 0x00000005020075a7 */ /* 0x0022a400080011ff */
[----:B--2---:R-:W-:Y:S05]  /*a270*/  @!P0 NANOSLEEP.SYNCS 0x989680 ;  /* 0x009896800000895d */ /* 0x004fea0003900000 */
[----:B------:R-:W2:Y:S02]  /*a280*/  @!P0 SYNCS.PHASECHK.TRANS64 P0, [R2+URZ], R5 ;  /* 0x00000005020085a7 */ /* 0x000ea400080010ff */
[----:B--2---:R-:W-:Y:S05]  /*a290*/  @!P0 BRA `(.L_x_176) ;  /* 0xfffffffc00f08947 */ /* 0x004fea000383ffff */
[----:B------:R-:W-:Y:S05]  /*a2a0*/  BRA `(.L_x_177) ;  /* 0xffffffa400e07947 */ /* 0x000fea000383ffff */
.L_x_84:
[----:B------:R-:W-:-:S07]  /*a2b0*/  MOV R2, UR62 ;  /* 0x0000003e00027c02 */ /* 0x000fce0008000f00 */
.L_x_178:
[----:B-1----:R1:W2:Y:S02]  /*a2c0*/  SYNCS.PHASECHK.TRANS64.TRYWAIT P1, [R2+URZ+0x100], R3 ;  /* 0x00010003020075a7 */ /* 0x0022a400080211ff */
[----:B--2---:R-:W-:Y:S05]  /*a2d0*/  @!P1 NANOSLEEP.SYNCS 0x989680 ;  /* 0x009896800000995d */ /* 0x004fea0003900000 */
[----:B------:R-:W2:Y:S02]  /*a2e0*/  @!P1 SYNCS.PHASECHK.TRANS64 P1, [R2+URZ+0x100], R3 ;  /* 0x00010003020095a7 */ /* 0x000ea400080210ff */
[----:B--2---:R-:W-:Y:S05]  /*a2f0*/  @!P1 BRA `(.L_x_178) ;  /* 0xfffffffc00f09947 */ /* 0x004fea000383ffff */
[----:B------:R-:W-:Y:S05]  /*a300*/  BRA `(.L_x_179) ;  /* 0xffffffa800307947 */ /* 0x000fea000383ffff */
.L_x_89:
[----:B--2---:R2:W3:Y:S02]  /*a310*/  SYNCS.PHASECHK.TRANS64.TRYWAIT P0, [R12+URZ+0x80], R9 ;  /* 0x000080090c0075a7 */ /* 0x0044e400080011ff */
[----:B---3--:R-:W-:Y:S05]  /*a320*/  @!P0 NANOSLEEP.SYNCS 0x989680 ;  /* 0x009896800000895d */ /* 0x008fea0003900000 */
[----:B------:R-:W3:Y:S02]  /*a330*/  @!P0 SYNCS.PHASECHK.TRANS64 P0, [R12+URZ+0x80], R9 ;  /* 0x000080090c0085a7 */ /* 0x000ee400080010ff */
[----:B---3--:R-:W-:Y:S05]  /*a340*/  @!P0 BRA `(.L_x_89) ;  /* 0xfffffffc00f08947 */ /* 0x008fea000383ffff */
[----:B------:R-:W-:Y:S05]  /*a350*/  BRA `(.L_x_180) ;  /* 0xffffffac00607947 */ /* 0x000fea000383ffff */
.L_x_92:
[----:B------:R-:W-:Y:S07]  /*a360*/  MOV R0, UR21 ;  /* 0x0000001500007c02 */ /* 0x000fee0008000f00 */
.L_x_181:
[----:B--2---:R2:W3:Y:S02]  /*a370*/  SYNCS.PHASECHK.TRANS64.TRYWAIT P2, [R0+URZ+0x78], R11 ;  /* 0x0000780b000075a7 */ /* 0x0044e400080411ff */
[----:B---3--:R-:W-:Y:S05]  /*a380*/  @!P2 NANOSLEEP.SYNCS 0x989680 ;  /* 0x009896800000a95d */ /* 0x008fea0003900000 */
[----:B------:R-:W3:Y:S02]  /*a390*/  @!P2 SYNCS.PHASECHK.TRANS64 P2, [R0+URZ+0x78], R11 ;  /* 0x0000780b0000a5a7 */ /* 0x000ee400080410ff */
[----:B---3--:R-:W-:Y:S05]  /*a3a0*/  @!P2 BRA `(.L_x_181) ;  /* 0xfffffffc00f0a947 */ /* 0x008fea000383ffff */
[----:B------:R-:W-:Y:S05]  /*a3b0*/  BRA `(.L_x_91) ;  /* 0xffffffb000c87947 */ /* 0x000fea000383ffff */
.L_x_95:
[----:B--2---:R-:W-:Y:S07]  /*a3c0*/  MOV R0, UR21 ;  /* 0x0000001500007c02 */ /* 0x004fee0008000f00 */
.L_x_182:
[----:B--2---:R2:W3:Y:S02]  /*a3d0*/  SYNCS.PHASECHK.TRANS64.TRYWAIT P0, [R0+URZ+0x50], R9 ;  /* 0x00005009000075a7 */ /* 0x0044e400080011ff */
[----:B---3--:R-:W-:Y:S05]  /*a3e0*/  @!P0 NANOSLEEP.SYNCS 0x989680 ;  /* 0x009896800000895d */ /* 0x008fea0003900000 */
[----:B------:R-:W3:Y:S02]  /*a3f0*/  @!P0 SYNCS.PHASECHK.TRANS64 P0, [R0+URZ+0x50], R9 ;  /* 0x00005009000085a7 */ /* 0x000ee400080010ff */
[----:B---3--:R-:W-:Y:S05]  /*a400*/  @!P0 BRA `(.L_x_182) ;  /* 0xfffffffc00f08947 */ /* 0x008fea000383ffff */
[----:B------:R-:W-:Y:S05]  /*a410*/  BRA `(.L_x_183) ;  /* 0xffffffb400247947 */ /* 0x000fea000383ffff */
.L_x_96:
[----:B------:R-:W-:Y:S07]  /*a420*/  MOV R0, UR21 ;  /* 0x0000001500007c02 */ /* 0x000fee0008000f00 */
.L_x_184:
[----:B--2---:R2:W3:Y:S02]  /*a430*/  SYNCS.PHASECHK.TRANS64.TRYWAIT P0, [R0+URZ+0x58], R9 ;  /* 0x00005809000075a7 */ /* 0x0044e400080011ff */
[----:B---3--:R-:W-:Y:S05]  /*a440*/  @!P0 NANOSLEEP.SYNCS 0x989680 ;  /* 0x009896800000895d */ /* 0x008fea0003900000 */
[----:B------:R-:W3:Y:S02]  /*a450*/  @!P0 SYNCS.PHASECHK.TRANS64 P0, [R0+URZ+0x58], R9 ;  /* 0x00005809000085a7 */ /* 0x000ee400080010ff */
[----:B---3--:R-:W-:Y:S05]  /*a460*/  @!P0 BRA `(.L_x_184) ;  /* 0xfffffffc00f08947 */ /* 0x008fea000383ffff */
[----:B------:R-:W-:Y:S05]  /*a470*/  BRA `(.L_x_185) ;  /* 0xffffffb400807947 */ /* 0x000fea000383ffff */
.L_x_97:
[----:B------:R-:W-:Y:S07]  /*a480*/  MOV R0, UR21 ;  /* 0x0000001500007c02 */ /* 0x000fee0008000f00 */
.L_x_186:
[----:B--2---:R2:W3:Y:S02]  /*a490*/  SYNCS.PHASECHK.TRANS64.TRYWAIT P0, [R0+URZ+0x60], R9 ;  /* 0x00006009000075a7 */ /* 0x0044e400080011ff */
[----:B---3--:R-:W-:Y:S05]  /*a4a0*/  @!P0 NANOSLEEP.SYNCS 0x989680 ;  /* 0x009896800000895d */ /* 0x008fea0003900000 */
[----:B------:R-:W3:Y:S02]  /*a4b0*/  @!P0 SYNCS.PHASECHK.TRANS64 P0, [R0+URZ+0x60], R9 ;  /* 0x00006009000085a7 */ /* 0x000ee400080010ff */
[----:B---3--:R-:W-:Y:S05]  /*a4c0*/  @!P0 BRA `(.L_x_186) ;  /* 0xfffffffc00f08947 */ /* 0x008fea000383ffff */
[----:B------:R-:W-:Y:S05]  /*a4d0*/  BRA `(.L_x_187) ;  /* 0xffffffb400e07947 */ /* 0x000fea000383ffff */
.L_x_98:
[----:B------:R-:W-:Y:S07]  /*a4e0*/  MOV R0, UR21 ;  /* 0x0000001500007c02 */ /* 0x000fee0008000f00 */
.L_x_188:
[----:B--2---:R2:W3:Y:S02]  /*a4f0*/  SYNCS.PHASECHK.TRANS64.TRYWAIT P0, [R0+URZ+0x68], R9 ;  /* 0x00006809000075a7 */ /* 0x0044e400080011ff */
[----:B---3--:R-:W-:Y:S05]  /*a500*/  @!P0 NANOSLEEP.SYNCS 0x989680 ;  /* 0x009896800000895d */ /* 0x008fea0003900000 */
[----:B------:R-:W3:Y:S02]  /*a510*/  @!P0 SYNCS.PHASECHK.TRANS64 P0, [R0+URZ+0x68], R9 ;  /* 0x00006809000085a7 */ /* 0x000ee400080010ff */
[----:B---3--:R-:W-:Y:S05]  /*a520*/  @!P0 BRA `(.L_x_188) ;  /* 0xfffffffc00f08947 */ /* 0x008fea000383ffff */
[----:B------:R-:W-:Y:S05]  /*a530*/  BRA `(.L_x_189) ;  /* 0xffffffb8003c7947 */ /* 0x000fea000383ffff */
.L_x_100:
[----:B------:R-:W-:-:S07]  /*a540*/  MOV R0, UR21 ;  /* 0x0000001500007c02 */ /* 0x000fce0008000f00 */
.L_x_190:
[----:B--2---:R2:W4:Y:S02]  /*a550*/  SYNCS.PHASECHK.TRANS64.TRYWAIT P0, [R0+URZ+0x50], R3 ;  /* 0x00005003000075a7 */ /* 0x00452400080011ff */
[----:B----4-:R-:W-:Y:S05]  /*a560*/  @!P0 NANOSLEEP.SYNCS 0x989680 ;  /* 0x009896800000895d */ /* 0x010fea0003900000 */
[----:B------:R-:W4:Y:S02]  /*a570*/  @!P0 SYNCS.PHASECHK.TRANS64 P0, [R0+URZ+0x50], R3 ;  /* 0x00005003000085a7 */ /* 0x000f2400080010ff */
[----:B----4-:R-:W-:Y:S05]  /*a580*/  @!P0 BRA `(.L_x_190) ;  /* 0xfffffffc00f08947 */ /* 0x010fea000383ffff */
[----:B------:R-:W-:Y:S05]  /*a590*/  BRA `(.L_x_191) ;  /* 0xffffffb800cc7947 */ /* 0x000fea000383ffff */
.L_x_101:
[----:B--2---:R-:W-:-:S07]  /*a5a0*/  MOV R0, UR21 ;  /* 0x0000001500007c02 */ /* 0x004fce0008000f00 */
.L_x_192:
[----:B--2---:R2:W4:Y:S02]  /*a5b0*/  SYNCS.PHASECHK.TRANS64.TRYWAIT P0, [R0+URZ+0x58], R3 ;  /* 0x00005803000075a7 */ /* 0x00452400080011ff */
[----:B----4-:R-:W-:Y:S05]  /*a5c0*/  @!P0 NANOSLEEP.SYNCS 0x989680 ;  /* 0x009896800000895d */ /* 0x010fea0003900000 */
[----:B------:R-:W4:Y:S02]  /*a5d0*/  @!P0 SYNCS.PHASECHK.TRANS64 P0, [R0+URZ+0x58], R3 ;  /* 0x00005803000085a7 */ /* 0x000f2400080010ff */
[----:B----4-:R-:W-:Y:S05]  /*a5e0*/  @!P0 BRA `(.L_x_192) ;  /* 0xfffffffc00f08947 */ /* 0x010fea000383ffff */
[----:B------:R-:W-:Y:S05]  /*a5f0*/  BRA `(.L_x_193) ;  /* 0xffffffb800bc7947 */ /* 0x000fea000383ffff */
.L_x_102:
[----:B--2---:R-:W-:-:S07]  /*a600*/  MOV R0, UR21 ;  /* 0x0000001500007c02 */ /* 0x004fce0008000f00 */
.L_x_194:
[----:B--2---:R2:W4:Y:S02]  /*a610*/  SYNCS.PHASECHK.TRANS64.TRYWAIT P0, [R0+URZ+0x60], R3 ;  /* 0x00006003000075a7 */ /* 0x00452400080011ff */
[----:B----4-:R-:W-:Y:S05]  /*a620*/  @!P0 NANOSLEEP.SYNCS 0x989680 ;  /* 0x009896800000895d */ /* 0x010fea0003900000 */
[----:B------:R-:W4:Y:S02]  /*a630*/  @!P0 SYNCS.PHASECHK.TRANS64 P0, [R0+URZ+0x60], R3 ;  /* 0x00006003000085a7 */ /* 0x000f2400080010ff */
[----:B----4-:R-:W-:Y:S05]  /*a640*/  @!P0 BRA `(.L_x_194) ;  /* 0xfffffffc00f08947 */ /* 0x010fea000383ffff */
[----:B------:R-:W-:Y:S05]  /*a650*/  BRA `(.L_x_195) ;  /* 0xffffffb800ac7947 */ /* 0x000fea000383ffff */
.L_x_104:
[----:B-1----:R1:W2:Y:S02]  /*a660*/  SYNCS.PHASECHK.TRANS64.TRYWAIT P0, [R3+URZ+0x80], R0 ;  /* 0x00008000030075a7 */ /* 0x0022a400080011ff */
[----:B--2---:R-:W-:Y:S05]  /*a670*/  @!P0 NANOSLEEP.SYNCS 0x989680 ;  /* 0x009896800000895d */ /* 0x004fea0003900000 */
[----:B------:R-:W2:Y:S02]  /*a680*/  @!P0 SYNCS.PHASECHK.TRANS64 P0, [R3+URZ+0x80], R0 ;  /* 0x00008000030085a7 */ /* 0x000ea400080010ff */
[----:B--2---:R-:W-:Y:S05]  /*a690*/  @!P0 BRA `(.L_x_104) ;  /* 0xfffffffc00f08947 */ /* 0x004fea000383ffff */
[----:B------:R-:W-:Y:S05]  /*a6a0*/  BRA `(.L_x_196) ;  /* 0xffffffbc007c7947 */ /* 0x000fea000383ffff */
.L_x_115:
[----:B-1----:R-:W-:Y:S04]  /*a6b0*/  MOV R0, UR43 ;  /* 0x0000002b00007c02 */ /* 0x002fe80008000f00 */
[----:B------:R1:W2:Y:S03]  /*a6c0*/  SYNCS.PHASECHK.TRANS64.TRYWAIT P1, [R0+URZ+0x30], R5 ;  /* 0x00003005000075a7 */ /* 0x0002a600080211ff */
[----:B--2---:R-:W-:Y:S05]  /*a6d0*/  @!P1 NANOSLEEP.SYNCS 0x989680 ;  /* 0x009896800000995d */ /* 0x004fea0003900000 */
[----:B------:R-:W2:Y:S02]  /*a6e0*/  @!P1 SYNCS.PHASECHK.TRANS64 P1, [R0+URZ+0x30], R5 ;  /* 0x00003005000095a7 */ /* 0x000ea400080210ff */
[----:B--2---:R-:W-:Y:S05]  /*a6f0*/  @!P1 BRA `(.L_x_115) ;  /* 0xfffffffc00ec9947 */ /* 0x004fea000383ffff */
[----:B------:R-:W-:Y:S05]  /*a700*/  BRA `(.L_x_114) ;  /* 0xffffffc800e07947 */ /* 0x000fea000383ffff */
.L_x_117:
[----:B-1----:R1:W4:Y:S02]  /*a710*/  SYNCS.PHASECHK.TRANS64.TRYWAIT P0, [R74+URZ+0xa0], R3 ;  /* 0x0000a0034a0075a7 */ /* 0x00232400080011ff */
[----:B----4-:R-:W-:Y:S05]  /*a720*/  @!P0 NANOSLEEP.SYNCS 0x989680 ;  /* 0x009896800000895d */ /* 0x010fea0003900000 */
[----:B------:R-:W4:Y:S02]  /*a730*/  @!P0 SYNCS.PHASECHK.TRANS64 P0, [R74+URZ+0xa0], R3 ;  /* 0x0000a0034a0085a7 */ /* 0x000f2400080010ff */
[----:B----4-:R-:W-:Y:S05]  /*a740*/  @!P0 BRA `(.L_x_117) ;  /* 0xfffffffc00f08947 */ /* 0x010fea000383ffff */
[----:B------:R-:W-:Y:S05]  /*a750*/  BRA `(.L_x_116) ;  /* 0xffffffcc00087947 */ /* 0x000fea000383ffff */
.L_x_126:
[----:B-1----:R1:W3:Y:S02]  /*a760*/  SYNCS.PHASECHK.TRANS64.TRYWAIT P0, [R3+URZ+0x30], R0 ;  /* 0x00003000030075a7 */ /* 0x0022e400080011ff */
[----:B---3--:R-:W-:Y:S05]  /*a770*/  @!P0 NANOSLEEP.SYNCS 0x989680 ;  /* 0x009896800000895d */ /* 0x008fea0003900000 */
[----:B------:R-:W3:Y:S02]  /*a780*/  @!P0 SYNCS.PHASECHK.TRANS64 P0, [R3+URZ+0x30], R0 ;  /* 0x00003000030085a7 */ /* 0x000ee400080010ff */
[----:B---3--:R-:W-:Y:S05]  /*a790*/  @!P0 BRA `(.L_x_126) ;  /* 0xfffffffc00f08947 */ /* 0x008fea000383ffff */
[----:B------:R-:W-:Y:S05]  /*a7a0*/  BRA `(.L_x_125) ;  /* 0xffffffd400387947 */ /* 0x000fea000383ffff */
.L_x_134:
[----:B-1----:R1:W3:Y:S02]  /*a7b0*/  SYNCS.PHASECHK.TRANS64.TRYWAIT P0, [R77+URZ+0x30], R6 ;  /* 0x000030064d0075a7 */ /* 0x0022e400080011ff */
[----:B---3--:R-:W-:Y:S05]  /*a7c0*/  @!P0 NANOSLEEP.SYNCS 0x989680 ;  /* 0x009896800000895d */ /* 0x008fea0003900000 */
[----:B------:R-:W3:Y:S02]  /*a7d0*/  @!P0 SYNCS.PHASECHK.TRANS64 P0, [R77+URZ+0x30], R6 ;  /* 0x000030064d0085a7 */ /* 0x000ee400080010ff */
[----:B---3--:R-:W-:Y:S05]  /*a7e0*/  @!P0 BRA `(.L_x_134) ;  /* 0xfffffffc00f08947 */ /* 0x008fea000383ffff */
[----:B------:R-:W-:Y:S05]  /*a7f0*/  BRA `(.L_x_133) ;  /* 0xffffffdc00907947 */ /* 0x000fea000383ffff */
.L_x_142:
[----:B-1----:R1:W3:Y:S02]  /*a800*/  SYNCS.PHASECHK.TRANS64.TRYWAIT P0, [R77+URZ+0x30], R4 ;  /* 0x000030044d0075a7 */ /* 0x0022e400080011ff */
[----:B---3--:R-:W-:Y:S05]  /*a810*/  @!P0 NANOSLEEP.SYNCS 0x989680 ;  /* 0x009896800000895d */ /* 0x008fea0003900000 */
[----:B------:R-:W3:Y:S02]  /*a820*/  @!P0 SYNCS.PHASECHK.TRANS64 P0, [R77+URZ+0x30], R4 ;  /* 0x000030044d0085a7 */ /* 0x000ee400080010ff */
[----:B---3--:R-:W-:Y:S05]  /*a830*/  @!P0 BRA `(.L_x_142) ;  /* 0xfffffffc00f08947 */ /* 0x008fea000383ffff */
[----:B------:R-:W-:Y:S05]  /*a840*/  BRA `(.L_x_141) ;  /* 0xffffffe400e87947 */ /* 0x000fea000383ffff */
        .weak           $__internal_0_$__cuda_sm10x_tcgen05_guardrail_trap_col_being_dealloced_not_returned_by_alloc
        .type           $__internal_0_$__cuda_sm10x_tcgen05_guardrail_trap_col_being_dealloced_not_returned_by_alloc,@function
        .size           $__internal_0_$__cuda_sm10x_tcgen05_guardrail_trap_col_being_dealloced_not_returned_by_alloc,($__internal_1_$__cuda_sm10x_tcgen05_guardrail_trap_phase_invalid_during_alloc - $__internal_0_$__cuda_sm10x_tcgen05_guardrail_trap_col_being_dealloced_not_returned_by_alloc)
$__internal_0_$__cuda_sm10x_tcgen05_guardrail_trap_col_being_dealloced_not_returned_by_alloc:
[----:B------:R-:W-:Y:S05]  /*a850*/  BPT.TRAP 0x1 ;  /* 0x000000040000795c */ /* 0x000fea0000300000 */
[----:B------:R-:W-:-:S04]  /*a860*/  HFMA2 R3, -RZ, RZ, 0, 0 ;  /* 0x00000000ff037431 */ /* 0x000fc800000001ff */
[----:B------:R-:W-:Y:S05]  /*a870*/  RET.REL.NODEC R2 `(_ZN7cutlass13device_kernelINS_4gemm6kernel13GemmUniversalIN4cute5tupleIJiiiiEEENS1_10collective13CollectiveMmaINS1_35MainloopSm100TmaUmmaWarpSpecializedILi3ELi2ELi4ENS5_IJNS4_1CILi2EEESB_NSA_ILi1EEEEEEEENS5_IJNSA_ILi128EEESF_SF_EEENS_10tfloat32_tENS5_IJlSC_lEEESH_SI_NS4_8TiledMMAINS4_8MMA_AtomIJNS4_23SM100_MMA_TF32_2x1SM_SSISH_SH_fLi128ELi128ELNS4_4UMMA5MajorE0ELSN_0ELNSM_7ScaleInE0ELSO_0EEEEEENS4_6LayoutINS5_IJSC_SC_SC_EEENS5_IJNSA_ILi0EEEST_ST_EEEEENS5_IJNS4_10UnderscoreESW_SW_EEEEENS4_28SM100_TMA_2SM_LOAD_MULTICASTENS4_14ComposedLayoutINS4_7SwizzleILi3ELi4ELi3EEENS4_18smem_ptr_flag_bitsILi32EEENSR_INS5_IJNSA_ILi8EEENSA_ILi32EEEEEENS5_IJS16_SC_EEEEEEEvNS4_8identityENS4_18SM100_TMA_2SM_LOADES1A_vS1B_EENS_8epilogue10collective18CollectiveEpilogueINS1E_23Sm100TmaWarpSpecializedILi4ELi2ELi16ELb1ELb0EEEJNS5_IJNSA_ILi64EEESF_SF_EEENS5_IJNSR_IS1J_SC_EENSR_INS5_IJNSA_ILi16EEESB_EEENS5_IJSC_S1J_EEEEEEEESH_SI_SH_SI_NS1E_6fusion15FusionCallbacksIS1I_NS1R_17LinearCombinationISH_fSH_fLNS_15FloatRoundStyleE2EEES1K_S1Q_JEEENS4_5SM1004TMEM4LOAD26SM100_TMEM_LOAD_32dp32b16xENS4_13SM90_TMA_LOADENS10_INS11_ILi2ELi4ELi3EEES14_NSR_INS5_IJS15_S1M_EEENS5_IJS1M_SC_EEEEEEENS4_39AutoVectorizingCopyWithAssumedAlignmentILi128EEENS4_14SM90_TMA_STOREES26_S28_S28_EEEvvEEEEvNT_6ParamsE) ;  /* 0xffffff5402e07950 */ /* 0x000fea0003c3ffff */
        .weak           $__internal_1_$__cuda_sm10x_tcgen05_guardrail_trap_phase_invalid_during_alloc
        .type           $__internal_1_$__cuda_sm10x_tcgen05_guardrail_trap_phase_invalid_during_alloc,@function
        .size           $__internal_1_$__cuda_sm10x_tcgen05_guardrail_trap_phase_invalid_during_alloc,($__internal_2_$__cuda_sm10x_tcgen05_guardrail_trap_unallocated_columns_being_dealloced - $__internal_1_$__cuda_sm10x_tcgen05_guardrail_trap_phase_invalid_during_alloc)
$__internal_1_$__cuda_sm10x_tcgen05_guardrail_trap_phase_invalid_during_alloc:
[----:B------:R-:W-:Y:S05]  /*a880*/  BPT.TRAP 0x1 ;  /* 0x000000040000795c */ /* 0x000fea0000300000 */
[----:B------:R-:W-:-:S04]  /*a890*/  MOV R7, 0x0 ;  /* 0x0000000000077802 */ /* 0x000fc80000000f00 */
[----:B------:R-:W-:Y:S05]  /*a8a0*/  RET.REL.NODEC R6 `(_ZN7cutlass13device_kernelINS_4gemm6kernel13GemmUniversalIN4cute5tupleIJiiiiEEENS1_10collective13CollectiveMmaINS1_35MainloopSm100TmaUmmaWarpSpecializedILi3ELi2ELi4ENS5_IJNS4_1CILi2EEESB_NSA_ILi1EEEEEEEENS5_IJNSA_ILi128EEESF_SF_EEENS_10tfloat32_tENS5_IJlSC_lEEESH_SI_NS4_8TiledMMAINS4_8MMA_AtomIJNS4_23SM100_MMA_TF32_2x1SM_SSISH_SH_fLi128ELi128ELNS4_4UMMA5MajorE0ELSN_0ELNSM_7ScaleInE0ELSO_0EEEEEENS4_6LayoutINS5_IJSC_SC_SC_EEENS5_IJNSA_ILi0EEEST_ST_EEEEENS5_IJNS4_10UnderscoreESW_SW_EEEEENS4_28SM100_TMA_2SM_LOAD_MULTICASTENS4_14ComposedLayoutINS4_7SwizzleILi3ELi4ELi3EEENS4_18smem_ptr_flag_bitsILi32EEENSR_INS5_IJNSA_ILi8EEENSA_ILi32EEEEEENS5_IJS16_SC_EEEEEEEvNS4_8identityENS4_18SM100_TMA_2SM_LOADES1A_vS1B_EENS_8epilogue10collective18CollectiveEpilogueINS1E_23Sm100TmaWarpSpecializedILi4ELi2ELi16ELb1ELb0EEEJNS5_IJNSA_ILi64EEESF_SF_EEENS5_IJNSR_IS1J_SC_EENSR_INS5_IJNSA_ILi16EEESB_EEENS5_IJSC_S1J_EEEEEEEESH_SI_SH_SI_NS1E_6fusion15FusionCallbacksIS1I_NS1R_17LinearCombinationISH_fSH_fLNS_15FloatRoundStyleE2EEES1K_S1Q_JEEENS4_5SM1004TMEM4LOAD26SM100_TMEM_LOAD_32dp32b16xENS4_13SM90_TMA_LOADENS10_INS11_ILi2ELi4ELi3EEES14_NSR_INS5_IJS15_S1M_EEENS5_IJS1M_SC_EEEEEEENS4_39AutoVectorizingCopyWithAssumedAlignmentILi128EEENS4_14SM90_TMA_STOREES26_S28_S28_EEEvvEEEEvNT_6ParamsE) ;  /* 0xffffff5406d47950 */ /* 0x000fea0003c3ffff */
        .weak           $__internal_2_$__cuda_sm10x_tcgen05_guardrail_trap_unallocated_columns_being_dealloced
        .type           $__internal_2_$__cuda_sm10x_tcgen05_guardrail_trap_unallocated_columns_being_dealloced,@function
        .size           $__internal_2_$__cuda_sm10x_tcgen05_guardrail_trap_unallocated_columns_being_dealloced,(.L_x_198 - $__internal_2_$__cuda_sm10x_tcgen05_guardrail_trap_unallocated_columns_being_dealloced)
$__internal_2_$__cuda_sm10x_tcgen05_guardrail_trap_unallocated_columns_being_dealloced:
[----:B------:R-:W-:Y:S05]  /*a8b0*/  BPT.TRAP 0x1 ;  /* 0x000000040000795c */ /* 0x000fea0000300000 */
[----:B------:R-:W-:-:S04]  /*a8c0*/  HFMA2 R3, -RZ, RZ, 0, 0 ;  /* 0x00000000ff037431 */ /* 0x000fc800000001ff */
[----:B------:R-:W-:Y:S05]  /*a8d0*/  RET.REL.NODEC R2 `(_ZN7cutlass13device_kernelINS_4gemm6kernel13GemmUniversalIN4cute5tupleIJiiiiEEENS1_10collective13CollectiveMmaINS1_35MainloopSm100TmaUmmaWarpSpecializedILi3ELi2ELi4ENS5_IJNS4_1CILi2EEESB_NSA_ILi1EEEEEEEENS5_IJNSA_ILi128EEESF_SF_EEENS_10tfloat32_tENS5_IJlSC_lEEESH_SI_NS4_8TiledMMAINS4_8MMA_AtomIJNS4_23SM100_MMA_TF32_2x1SM_SSISH_SH_fLi128ELi128ELNS4_4UMMA5MajorE0ELSN_0ELNSM_7ScaleInE0ELSO_0EEEEEENS4_6LayoutINS5_IJSC_SC_SC_EEENS5_IJNSA_ILi0EEEST_ST_EEEEENS5_IJNS4_10UnderscoreESW_SW_EEEEENS4_28SM100_TMA_2SM_LOAD_MULTICASTENS4_14ComposedLayoutINS4_7SwizzleILi3ELi4ELi3EEENS4_18smem_ptr_flag_bitsILi32EEENSR_INS5_IJNSA_ILi8EEENSA_ILi32EEEEEENS5_IJS16_SC_EEEEEEEvNS4_8identityENS4_18SM100_TMA_2SM_LOADES1A_vS1B_EENS_8epilogue10collective18CollectiveEpilogueINS1E_23Sm100TmaWarpSpecializedILi4ELi2ELi16ELb1ELb0EEEJNS5_IJNSA_ILi64EEESF_SF_EEENS5_IJNSR_IS1J_SC_EENSR_INS5_IJNSA_ILi16EEESB_EEENS5_IJSC_S1J_EEEEEEEESH_SI_SH_SI_NS1E_6fusion15FusionCallbacksIS1I_NS1R_17LinearCombinationISH_fSH_fLNS_15FloatRoundStyleE2EEES1K_S1Q_JEEENS4_5SM1004TMEM4LOAD26SM100_TMEM_LOAD_32dp32b16xENS4_13SM90_TMA_LOADENS10_INS11_ILi2ELi4ELi3EEES14_NSR_INS5_IJS15_S1M_EEENS5_IJS1M_SC_EEEEEEENS4_39AutoVectorizingCopyWithAssumedAlignmentILi128EEENS4_14SM90_TMA_STOREES26_S28_S28_EEEvvEEEEvNT_6ParamsE) ;  /* 0xffffff5402c87950 */ /* 0x000fea0003c3ffff */
.L_x_197:
[----:B------:R-:W-:-:S00]  /*a8e0*/  BRA `(.L_x_197) ;  /* 0xfffffffc00fc7947 */ /* 0x000fc0000383ffff */
[----:B------:R-:W-:-:S00]  /*a8f0*/  NOP ;  /* 0x0000000000007918 */ /* 0x000fc00000000000 */
        /* <DEDUP_REMOVED lines=8> */
.L_x_198:


//--------------------- .nv.global.init           --------------------------
	.section	.nv.global.init,"aw",@progbits
.nv.global.init:
	.type		$str$27,@object
	.size		$str$27,($str$28 - $str$27)
$str$27:
        /*0000*/ 	.byte	0x28, 0x61, 0x64, 0x64, 0x72, 0x65, 0x73, 0x73, 0x20, 0x26, 0x20, 0x6d, 0x61, 0x73, 0x6b, 0x29
        /*0010*/ 	.byte	0x20, 0x3d, 0x3d, 0x20, 0x30, 0x00
	.type		$str$28,@object
	.size		$str$28,($str$26 - $str$28)
$str$28:
        /*0016*/ 	.byte	0x2f, 0x74, 0x6d, 0x70, 0x2f, 0x63, 0x75, 0x74, 0x6c, 0x61, 0x73, 0x73, 0x5f, 0x73, 0x77, 0x65
        /*0026*/ 	.byte	0x65, 0x70, 0x5f, 0x73, 0x72, 0x63, 0x2f, 0x69, 0x6e, 0x63, 0x6c, 0x75, 0x64, 0x65, 0x2f, 0x63
        /*0036*/ 	.byte	0x75, 0x74, 0x65, 0x2f, 0x70, 0x6f, 0x69, 0x6e, 0x74, 0x65, 0x72, 0x5f, 0x66, 0x6c, 0x61, 0x67
        /*0046*/ 	.byte	0x67, 0x65, 0x64, 0x2e, 0x68, 0x70, 0x70, 0x00
	.type		$str$26,@object
	.size		$str$26,($str$25 - $str$26)
$str$26:
        /*004e*/ 	.byte	0x2f, 0x74, 0x6d, 0x70, 0x2f, 0x63, 0x75, 0x74, 0x6c, 0x61, 0x73, 0x73, 0x5f, 0x73, 0x77, 0x65
        /*005e*/ 	.byte	0x65, 0x70, 0x5f, 0x73, 0x72, 0x63, 0x2f, 0x69, 0x6e, 0x63, 0x6c, 0x75, 0x64, 0x65, 0x2f, 0x63
        /*006e*/ 	.byte	0x75, 0x74, 0x65, 0x2f, 0x61, 0x74, 0x6f, 0x6d, 0x2f, 0x63, 0x6f, 0x70, 0x79, 0x5f, 0x74, 0x72
        /*007e*/ 	.byte	0x61, 0x69, 0x74, 0x73, 0x5f, 0x73, 0x6d, 0x31, 0x30, 0x30, 0x2e, 0x68, 0x70, 0x70, 0x00
	.type		$str$25,@object
	.size		$str$25,(__unnamed_1 - $str$25)
$str$25:
        /*008d*/ 	.byte	0x28, 0x28, 0x75, 0x69, 0x6e, 0x74, 0x33, 0x32, 0x5f, 0x74, 0x28, 0x74, 0x68, 0x72, 0x65, 0x61
        /*009d*/ 	.byte	0x64, 0x49, 0x64, 0x78, 0x2e, 0x78, 0x29, 0x20, 0x2f, 0x20, 0x33, 0x32, 0x29, 0x20, 0x25, 0x20
        /*00ad*/ 	.byte	0x34, 0x29, 0x20, 0x3d, 0x3d, 0x20, 0x28, 0x28, 0x28, 0x74, 0x6d, 0x65, 0x6d, 0x5f, 0x61, 0x64
        /*00bd*/ 	.byte	0x64, 0x72, 0x20, 0x3e, 0x3e, 0x20, 0x31, 0x36, 0x29, 0x20, 0x2f, 0x20, 0x33, 0x32, 0x29, 0x20
        /*00cd*/ 	.byte	0x25, 0x20, 0x34, 0x29, 0x00
	.type		__unnamed_1,@object
	.size		__unnamed_1,(__unnamed_2 - __unnamed_1)
__unnamed_1:
        /*00d2*/ 	.byte	0x61, 0x75, 0x74, 0x6f, 0x20, 0x63, 0x75, 0x74, 0x65, 0x3a, 0x3a, 0x61, 0x73, 0x5f, 0x70, 0x6f
        /* <DEDUP_REMOVED lines=24> */
        /*0262*/ 	.byte	0x43, 0x3c, 0x32, 0x30, 0x34, 0x38, 0x3e, 0x3e, 0x3e, 0x3e, 0x5d, 0x00
	.type		__unnamed_2,@object
	.size		__unnamed_2,(.L_2 - __unnamed_2)
__unnamed_2:
        /* <DEDUP_REMOVED lines=42> */
        /*050e*/ 	.byte	0x3e, 0x5d, 0x00
.L_2:


//--------------------- .nv.shared._ZN7cutlass13device_kernelINS_4gemm6kernel13GemmUniversalIN4cute5tupleIJiiiiEEENS1_10collective13CollectiveMmaINS1_35MainloopSm100TmaUmmaWarpSpecializedILi3ELi2ELi4ENS5_IJNS4_1CILi2EEESB_NSA_ILi1EEEEEEEENS5_IJNSA_ILi128EEESF_SF_EEENS_10tfloat32_tENS5_IJlSC_lEEESH_SI_NS4_8TiledMMAINS4_8MMA_AtomIJNS4_23SM100_MMA_TF32_2x1SM_SSISH_SH_fLi128ELi128ELNS4_4UMMA5MajorE0ELSN_0ELNSM_7ScaleInE0ELSO_0EEEEEENS4_6LayoutINS5_IJSC_SC_SC_EEENS5_IJNSA_ILi0EEEST_ST_EEEEENS5_IJNS4_10UnderscoreESW_SW_EEEEENS4_28SM100_TMA_2SM_LOAD_MULTICASTENS4_14ComposedLayoutINS4_7SwizzleILi3ELi4ELi3EEENS4_18smem_ptr_flag_bitsILi32EEENSR_INS5_IJNSA_ILi8EEENSA_ILi32EEEEEENS5_IJS16_SC_EEEEEEEvNS4_8identityENS4_18SM100_TMA_2SM_LOADES1A_vS1B_EENS_8epilogue10collective18CollectiveEpilogueINS1E_23Sm100TmaWarpSpecializedILi4ELi2ELi16ELb1ELb0EEEJNS5_IJNSA_ILi64EEESF_SF_EEENS5_IJNSR_IS1J_SC_EENSR_INS5_IJNSA_ILi16EEESB_EEENS5_IJSC_S1J_EEEEEEEESH_SI_SH_SI_NS1E_6fusion15FusionCallbacksIS1I_NS1R_17LinearCombinationISH_fSH_fLNS_15FloatRoundStyleE2EEES1K_S1Q_JEEENS4_5SM1004TMEM4LOAD26SM100_TMEM_LOAD_32dp32b16xENS4_13SM90_TMA_LOADENS10_INS11_ILi2ELi4ELi3EEES14_NSR_INS5_IJS15_S1M_EEENS5_IJS1M_SC_EEEEEEENS4_39AutoVectorizingCopyWithAssumedAlignmentILi128EEENS4_14SM90_TMA_STOREES26_S28_S28_EEEvvEEEEvNT_6ParamsE --------------------------
	.section	.nv.shared._ZN7cutlass13device_kernelINS_4gemm6kernel13GemmUniversalIN4cute5tupleIJiiiiEEENS1_10collective13CollectiveMmaINS1_35MainloopSm100TmaUmmaWarpSpecializedILi3ELi2ELi4ENS5_IJNS4_1CILi2EEESB_NSA_ILi1EEEEEEEENS5_IJNSA_ILi128EEESF_SF_EEENS_10tfloat32_tENS5_IJlSC_lEEESH_SI_NS4_8TiledMMAINS4_8MMA_AtomIJNS4_23SM100_MMA_TF32_2x1SM_SSISH_SH_fLi128ELi128ELNS4_4UMMA5MajorE0ELSN_0ELNSM_7ScaleInE0ELSO_0EEEEEENS4_6LayoutINS5_IJSC_SC_SC_EEENS5_IJNSA_ILi0EEEST_ST_EEEEENS5_IJNS4_10UnderscoreESW_SW_EEEEENS4_28SM100_TMA_2SM_LOAD_MULTICASTENS4_14ComposedLayoutINS4_7SwizzleILi3ELi4ELi3EEENS4_18smem_ptr_flag_bitsILi32EEENSR_INS5_IJNSA_ILi8EEENSA_ILi32EEEEEENS5_IJS16_SC_EEEEEEEvNS4_8identityENS4_18SM100_TMA_2SM_LOADES1A_vS1B_EENS_8epilogue10collective18CollectiveEpilogueINS1E_23Sm100TmaWarpSpecializedILi4ELi2ELi16ELb1ELb0EEEJNS5_IJNSA_ILi64EEESF_SF_EEENS5_IJNSR_IS1J_SC_EENSR_INS5_IJNSA_ILi16EEESB_EEENS5_IJSC_S1J_EEEEEEEESH_SI_SH_SI_NS1E_6fusion15FusionCallbacksIS1I_NS1R_17LinearCombinationISH_fSH_fLNS_15FloatRoundStyleE2EEES1K_S1Q_JEEENS4_5SM1004TMEM4LOAD26SM100_TMEM_LOAD_32dp32b16xENS4_13SM90_TMA_LOADENS10_INS11_ILi2ELi4ELi3EEES14_NSR_INS5_IJS15_S1M_EEENS5_IJS1M_SC_EEEEEEENS4_39AutoVectorizingCopyWithAssumedAlignmentILi128EEENS4_14SM90_TMA_STOREES26_S28_S28_EEEvvEEEEvNT_6ParamsE,"aw",@nobits
	.sectionflags	@""
	.align	16
	.zero		1024


//--------------------- .nv.shared.reserved.0     --------------------------
	.section	.nv.shared.reserved.0,"aw",@nobits
	.weak		__nv_reservedSMEM_offset_0_alias
	.size		__nv_reservedSMEM_offset_0_alias, 0, 64
	.other		__nv_reservedSMEM_offset_0_alias,@"STO_CUDA_RESERVED_SHARED STV_DEFAULT"
__nv_reservedSMEM_offset_0_alias:
	.zero		0
.nv.shared.reserved.0:
	.zero		64
	.weak		__nv_reservedSMEM_tcgen05_partition
	.type		__nv_reservedSMEM_tcgen05_partition,@object
	.size		__nv_reservedSMEM_tcgen05_partition,(.L_0 - __nv_reservedSMEM_tcgen05_partition)
__nv_reservedSMEM_tcgen05_partition:
	.zero		32
.L_0:


//--------------------- .nv.global                --------------------------
	.section	.nv.global,"aw",@nobits
.nv.global:
	.type		_ZN40_INTERNAL_3f40ae8d_4_k_cu_a13211be_349414cute1_E,@object
	.size		_ZN40_INTERNAL_3f40ae8d_4_k_cu_a13211be_349414cute1_E,(_ZN40_INTERNAL_3f40ae8d_4_k_cu_a13211be_349414cuda3std3__45__cpo6cbeginE - _ZN40_INTERNAL_3f40ae8d_4_k_cu_a13211be_349414cute1_E)
_ZN40_INTERNAL_3f40ae8d_4_k_cu_a13211be_349414cute1_E:
	.zero		1
	.type		_ZN40_INTERNAL_3f40ae8d_4_k_cu_a13211be_349414cuda3std3__45__cpo6cbeginE,@object
	.size		_ZN40_INTERNAL_3f40ae8d_4_k_cu_a13211be_349414cuda3std3__45__cpo6cbeginE,(_ZN40_INTERNAL_3f40ae8d_4_k_cu_a13211be_349414cuda3std3__48in_placeE - _ZN40_INTERNAL_3f40ae8d_4_k_cu_a13211be_349414cuda3std3__45__cpo6cbeginE)
_ZN40_INTERNAL_3f40ae8d_4_k_cu_a13211be_349414cuda3std3__45__cpo6cbeginE:
	.zero		1
	.type		_ZN40_INTERNAL_3f40ae8d_4_k_cu_a13211be_349414cuda3std3__48in_placeE,@object
	.size		_ZN40_INTERNAL_3f40ae8d_4_k_cu_a13211be_349414cuda3std3__48in_placeE,(_ZN40_INTERNAL_3f40ae8d_4_k_cu_a13211be_349414cuda3std6ranges3__45__cpo9iter_moveE - _ZN40_INTERNAL_3f40ae8d_4_k_cu_a13211be_349414cuda3std3__48in_placeE)
_ZN40_INTERNAL_3f40ae8d_4_k_cu_a13211be_349414cuda3std3__48in_placeE:
	.zero		1
	.type		_ZN40_INTERNAL_3f40ae8d_4_k_cu_a13211be_349414cuda3std6ranges3__45__cpo9iter_moveE,@object
	.size		_ZN40_INTERNAL_3f40ae8d_4_k_cu_a13211be_349414cuda3std6ranges3__45__cpo9iter_moveE,(_ZN40_INTERNAL_3f40ae8d_4_k_cu_a13211be_349414cuda3std3__45__cpo5beginE - _ZN40_INTERNAL_3f40ae8d_4_k_cu_a13211be_349414cuda3std6ranges3__45__cpo9iter_moveE)
_ZN40_INTERNAL_3f40ae8d_4_k_cu_a13211be_349414cuda3std6ranges3__45__cpo9iter_moveE:
	.zero		1
	.type		_ZN40_INTERNAL_3f40ae8d_4_k_cu_a13211be_349414cuda3std3__45__cpo5beginE,@object
	.size		_ZN40_INTERNAL_3f40ae8d_4_k_cu_a13211be_349414cuda3std3__45__cpo5beginE,(_ZN40_INTERNAL_3f40ae8d_4_k_cu_a13211be_349414cuda3std3__442_GLOBAL__N__3f40ae8d_4_k_cu_a13211be_349416ignoreE - _ZN40_INTERNAL_3f40ae8d_4_k_cu_a13211be_349414cuda3std3__45__cpo5beginE)
_ZN40_INTERNAL_3f40ae8d_4_k_cu_a13211be_349414cuda3std3__45__cpo5beginE:
	.zero		1
	.type		_ZN40_INTERNAL_3f40ae8d_4_k_cu_a13211be_349414cuda3std3__442_GLOBAL__N__3f40ae8d_4_k_cu_a13211be_349416ignoreE,@object
	.size		_ZN40_INTERNAL_3f40ae8d_4_k_cu_a13211be_349414cuda3std3__442_GLOBAL__N__3f40ae8d_4_k_cu_a13211be_349416ignoreE,(_ZN40_INTERNAL_3f40ae8d_4_k_cu_a13211be_349414cute7productE - _ZN40_INTERNAL_3f40ae8d_4_k_cu_a13211be_349414cuda3std3__442_GLOBAL__N__3f40ae8d_4_k_cu_a13211be_349416ignoreE)
_ZN40_INTERNAL_3f40ae8d_4_k_cu_a13211be_349414cuda3std3__442_GLOBAL__N__3f40ae8d_4_k_cu_a13211be_349416ignoreE:
	.zero		1
	.type		_ZN40_INTERNAL_3f40ae8d_4_k_cu_a13211be_349414cute7productE,@object
	.size		_ZN40_INTERNAL_3f40ae8d_4_k_cu_a13211be_349414cute7productE,(_ZN40_INTERNAL_3f40ae8d_4_k_cu_a13211be_349414cuda3std3__45__cpo3endE - _ZN40_INTERNAL_3f40ae8d_4_k_cu_a13211be_349414cute7productE)
_ZN40_INTERNAL_3f40ae8d_4_k_cu_a13211be_349414cute7productE:
	.zero		1
	.type		_ZN40_INTERNAL_3f40ae8d_4_k_cu_a13211be_349414cuda3std3__45__cpo3endE,@object
	.size		_ZN40_INTERNAL_3f40ae8d_4_k_cu_a13211be_349414cuda3std3__45__cpo3endE,(_ZN40_INTERNAL_3f40ae8d_4_k_cu_a13211be_349414cuda3std3__419piecewise_constructE - _ZN40_INTERNAL_3f40ae8d_4_k_cu_a13211be_349414cuda3std3__45__cpo3endE)
_ZN40_INTERNAL_3f40ae8d_4_k_cu_a13211be_349414cuda3std3__45__cpo3endE:
	.zero		1
	.type		_ZN40_INTERNAL_3f40ae8d_4_k_cu_a13211be_349414cuda3std3__419piecewise_constructE,@object
	.size		_ZN40_INTERNAL_3f40ae8d_4_k_cu_a13211be_349414cuda3std3__419piecewise_constructE,(_ZN40_INTERNAL_3f40ae8d_4_k_cu_a13211be_349414cuda3std3__45__cpo4cendE - _ZN40_INTERNAL_3f40ae8d_4_k_cu_a13211be_349414cuda3std3__419piecewise_constructE)
_ZN40_INTERNAL_3f40ae8d_4_k_cu_a13211be_349414cuda3std3__419piecewise_constructE:
	.zero		1
	.type		_ZN40_INTERNAL_3f40ae8d_4_k_cu_a13211be_349414cuda3std3__45__cpo4cendE,@object
	.size		_ZN40_INTERNAL_3f40ae8d_4_k_cu_a13211be_349414cuda3std3__45__cpo4cendE,(_ZN40_INTERNAL_3f40ae8d_4_k_cu_a13211be_349414cuda3std6ranges3__45__cpo4swapE - _ZN40_INTERNAL_3f40ae8d_4_k_cu_a13211be_349414cuda3std3__45__cpo4cendE)
_ZN40_INTERNAL_3f40ae8d_4_k_cu_a13211be_349414cuda3std3__45__cpo4cendE:
	.zero		1
	.type		_ZN40_INTERNAL_3f40ae8d_4_k_cu_a13211be_349414cuda3std6ranges3__45__cpo4swapE,@object
	.size		_ZN40_INTERNAL_3f40ae8d_4_k_cu_a13211be_349414cuda3std6ranges3__45__cpo4swapE,(.L_10 - _ZN40_INTERNAL_3f40ae8d_4_k_cu_a13211be_349414cuda3std6ranges3__45__cpo4swapE)
_ZN40_INTERNAL_3f40ae8d_4_k_cu_a13211be_349414cuda3std6ranges3__45__cpo4swapE:
	.zero		1
.L_10:


//--------------------- .nv.constant0._ZN7cutlass13device_kernelINS_4gemm6kernel13GemmUniversalIN4cute5tupleIJiiiiEEENS1_10collective13CollectiveMmaINS1_35MainloopSm100TmaUmmaWarpSpecializedILi3ELi2ELi4ENS5_IJNS4_1CILi2EEESB_NSA_ILi1EEEEEEEENS5_IJNSA_ILi128EEESF_SF_EEENS_10tfloat32_tENS5_IJlSC_lEEESH_SI_NS4_8TiledMMAINS4_8MMA_AtomIJNS4_23SM100_MMA_TF32_2x1SM_SSISH_SH_fLi128ELi128ELNS4_4UMMA5MajorE0ELSN_0ELNSM_7ScaleInE0ELSO_0EEEEEENS4_6LayoutINS5_IJSC_SC_SC_EEENS5_IJNSA_ILi0EEEST_ST_EEEEENS5_IJNS4_10UnderscoreESW_SW_EEEEENS4_28SM100_TMA_2SM_LOAD_MULTICASTENS4_14ComposedLayoutINS4_7SwizzleILi3ELi4ELi3EEENS4_18smem_ptr_flag_bitsILi32EEENSR_INS5_IJNSA_ILi8EEENSA_ILi32EEEEEENS5_IJS16_SC_EEEEEEEvNS4_8identityENS4_18SM100_TMA_2SM_LOADES1A_vS1B_EENS_8epilogue10collective18CollectiveEpilogueINS1E_23Sm100TmaWarpSpecializedILi4ELi2ELi16ELb1ELb0EEEJNS5_IJNSA_ILi64EEESF_SF_EEENS5_IJNSR_IS1J_SC_EENSR_INS5_IJNSA_ILi16EEESB_EEENS5_IJSC_S1J_EEEEEEEESH_SI_SH_SI_NS1E_6fusion15FusionCallbacksIS1I_NS1R_17LinearCombinationISH_fSH_fLNS_15FloatRoundStyleE2EEES1K_S1Q_JEEENS4_5SM1004TMEM4LOAD26SM100_TMEM_LOAD_32dp32b16xENS4_13SM90_TMA_LOADENS10_INS11_ILi2ELi4ELi3EEES14_NSR_INS5_IJS15_S1M_EEENS5_IJS1M_SC_EEEEEEENS4_39AutoVectorizingCopyWithAssumedAlignmentILi128EEENS4_14SM90_TMA_STOREES26_S28_S28_EEEvvEEEEvNT_6ParamsE --------------------------
	.section	.nv.constant0._ZN7cutlass13device_kernelINS_4gemm6kernel13GemmUniversalIN4cute5tupleIJiiiiEEENS1_10collective13CollectiveMmaINS1_35MainloopSm100TmaUmmaWarpSpecializedILi3ELi2ELi4ENS5_IJNS4_1CILi2EEESB_NSA_ILi1EEEEEEEENS5_IJNSA_ILi128EEESF_SF_EEENS_10tfloat32_tENS5_IJlSC_lEEESH_SI_NS4_8TiledMMAINS4_8MMA_AtomIJNS4_23SM100_MMA_TF32_2x1SM_SSISH_SH_fLi128ELi128ELNS4_4UMMA5MajorE0ELSN_0ELNSM_7ScaleInE0ELSO_0EEEEEENS4_6LayoutINS5_IJSC_SC_SC_EEENS5_IJNSA_ILi0EEEST_ST_EEEEENS5_IJNS4_10UnderscoreESW_SW_EEEEENS4_28SM100_TMA_2SM_LOAD_MULTICASTENS4_14ComposedLayoutINS4_7SwizzleILi3ELi4ELi3EEENS4_18smem_ptr_flag_bitsILi32EEENSR_INS5_IJNSA_ILi8EEENSA_ILi32EEEEEENS5_IJS16_SC_EEEEEEEvNS4_8identityENS4_18SM100_TMA_2SM_LOADES1A_vS1B_EENS_8epilogue10collective18CollectiveEpilogueINS1E_23Sm100TmaWarpSpecializedILi4ELi2ELi16ELb1ELb0EEEJNS5_IJNSA_ILi64EEESF_SF_EEENS5_IJNSR_IS1J_SC_EENSR_INS5_IJNSA_ILi16EEESB_EEENS5_IJSC_S1J_EEEEEEEESH_SI_SH_SI_NS1E_6fusion15FusionCallbacksIS1I_NS1R_17LinearCombinationISH_fSH_fLNS_15FloatRoundStyleE2EEES1K_S1Q_JEEENS4_5SM1004TMEM4LOAD26SM100_TMEM_LOAD_32dp32b16xENS4_13SM90_TMA_LOADENS10_INS11_ILi2ELi4ELi3EEES14_NSR_INS5_IJS15_S1M_EEENS5_IJS1M_SC_EEEEEEENS4_39AutoVectorizingCopyWithAssumedAlignmentILi128EEENS4_14SM90_TMA_STOREES26_S28_S28_EEEvvEEEEvNT_6ParamsE,"a",@progbits
	.sectionflags	@""
	.align	4
.nv.constant0._ZN7cutlass13device_kernelINS_4gemm6kernel13GemmUniversalIN4cute5tupleIJiiiiEEENS1_10collective13CollectiveMmaINS1_35MainloopSm100TmaUmmaWarpSpecializedILi3ELi2ELi4ENS5_IJNS4_1CILi2EEESB_NSA_ILi1EEEEEEEENS5_IJNSA_ILi128EEESF_SF_EEENS_10tfloat32_tENS5_IJlSC_lEEESH_SI_NS4_8TiledMMAINS4_8MMA_AtomIJNS4_23SM100_MMA_TF32_2x1SM_SSISH_SH_fLi128ELi128ELNS4_4UMMA5MajorE0ELSN_0ELNSM_7ScaleInE0ELSO_0EEEEEENS4_6LayoutINS5_IJSC_SC_SC_EEENS5_IJNSA_ILi0EEEST_ST_EEEEENS5_IJNS4_10UnderscoreESW_SW_EEEEENS4_28SM100_TMA_2SM_LOAD_MULTICASTENS4_14ComposedLayoutINS4_7SwizzleILi3ELi4ELi3EEENS4_18smem_ptr_flag_bitsILi32EEENSR_INS5_IJNSA_ILi8EEENSA_ILi32EEEEEENS5_IJS16_SC_EEEEEEEvNS4_8identityENS4_18SM100_TMA_2SM_LOADES1A_vS1B_EENS_8epilogue10collective18CollectiveEpilogueINS1E_23Sm100TmaWarpSpecializedILi4ELi2ELi16ELb1ELb0EEEJNS5_IJNSA_ILi64EEESF_SF_EEENS5_IJNSR_IS1J_SC_EENSR_INS5_IJNSA_ILi16EEESB_EEENS5_IJSC_S1J_EEEEEEEESH_SI_SH_SI_NS1E_6fusion15FusionCallbacksIS1I_NS1R_17LinearCombinationISH_fSH_fLNS_15FloatRoundStyleE2EEES1K_S1Q_JEEENS4_5SM1004TMEM4LOAD26SM100_TMEM_LOAD_32dp32b16xENS4_13SM90_TMA_LOADENS10_INS11_ILi2ELi4ELi3EEES14_NSR_INS5_IJS15_S1M_EEENS5_IJS1M_SC_EEEEEEENS4_39AutoVectorizingCopyWithAssumedAlignmentILi128EEENS4_14SM90_TMA_STOREES26_S28_S28_EEEvvEEEEvNT_6ParamsE:
	.zero		2944


//--------------------- SYMBOLS --------------------------

	.type		.nv.reservedSmem.offset0,@object
	.size		.nv.reservedSmem.offset0,0x4
	.type		.nv.reservedSmem.cap,@object
	.size		.nv.reservedSmem.cap,0x4
	.type		__assertfail,@function
